//
// Generated by NVIDIA NVVM Compiler
//
// Compiler Build ID: CL-36424714
// Cuda compilation tools, release 13.0, V13.0.88
// Based on NVVM 20.0.0
//

.version 9.0
.target sm_100
.address_size 64

	// .globl	_Z7gemm_v1IfEvmmmT_PKS0_mS2_mS0_PS0_m

.visible .entry _Z7gemm_v1IfEvmmmT_PKS0_mS2_mS0_PS0_m(
	.param .u64 _Z7gemm_v1IfEvmmmT_PKS0_mS2_mS0_PS0_m_param_0,
	.param .u64 _Z7gemm_v1IfEvmmmT_PKS0_mS2_mS0_PS0_m_param_1,
	.param .u64 _Z7gemm_v1IfEvmmmT_PKS0_mS2_mS0_PS0_m_param_2,
	.param .f32 _Z7gemm_v1IfEvmmmT_PKS0_mS2_mS0_PS0_m_param_3,
	.param .u64 .ptr .align 1 _Z7gemm_v1IfEvmmmT_PKS0_mS2_mS0_PS0_m_param_4,
	.param .u64 _Z7gemm_v1IfEvmmmT_PKS0_mS2_mS0_PS0_m_param_5,
	.param .u64 .ptr .align 1 _Z7gemm_v1IfEvmmmT_PKS0_mS2_mS0_PS0_m_param_6,
	.param .u64 _Z7gemm_v1IfEvmmmT_PKS0_mS2_mS0_PS0_m_param_7,
	.param .f32 _Z7gemm_v1IfEvmmmT_PKS0_mS2_mS0_PS0_m_param_8,
	.param .u64 .ptr .align 1 _Z7gemm_v1IfEvmmmT_PKS0_mS2_mS0_PS0_m_param_9,
	.param .u64 _Z7gemm_v1IfEvmmmT_PKS0_mS2_mS0_PS0_m_param_10
)
{
	.reg .pred 	%p<13>;
	.reg .b32 	%r<9>;
	.reg .b32 	%f<68>;
	.reg .b64 	%rd<80>;

	ld.param.u64 	%rd27, [_Z7gemm_v1IfEvmmmT_PKS0_mS2_mS0_PS0_m_param_0];
	ld.param.u64 	%rd28, [_Z7gemm_v1IfEvmmmT_PKS0_mS2_mS0_PS0_m_param_1];
	ld.param.u64 	%rd23, [_Z7gemm_v1IfEvmmmT_PKS0_mS2_mS0_PS0_m_param_2];
	ld.param.u64 	%rd29, [_Z7gemm_v1IfEvmmmT_PKS0_mS2_mS0_PS0_m_param_4];
	ld.param.u64 	%rd24, [_Z7gemm_v1IfEvmmmT_PKS0_mS2_mS0_PS0_m_param_5];
	ld.param.u64 	%rd30, [_Z7gemm_v1IfEvmmmT_PKS0_mS2_mS0_PS0_m_param_6];
	cvta.to.global.u64 	%rd1, %rd30;
	cvta.to.global.u64 	%rd2, %rd29;
	mov.u32 	%r1, %ctaid.y;
	mov.u32 	%r2, %ntid.y;
	mov.u32 	%r3, %tid.y;
	mad.lo.s32 	%r4, %r1, %r2, %r3;
	cvt.u64.u32 	%rd3, %r4;
	mov.u32 	%r5, %ctaid.x;
	mov.u32 	%r6, %ntid.x;
	mov.u32 	%r7, %tid.x;
	mad.lo.s32 	%r8, %r5, %r6, %r7;
	cvt.u64.u32 	%rd4, %r8;
	setp.le.u64 	%p1, %rd27, %rd3;
	setp.le.u64 	%p2, %rd28, %rd4;
	or.pred  	%p3, %p1, %p2;
	@%p3 bra 	$L__BB0_14;
	setp.eq.s64 	%p4, %rd23, 0;
	mov.f32 	%f67, 0f00000000;
	@%p4 bra 	$L__BB0_13;
	mul.lo.s64 	%rd5, %rd24, %rd3;
	and.b64  	%rd6, %rd23, 7;
	setp.lt.u64 	%p5, %rd23, 8;
	mov.f32 	%f67, 0f00000000;
	mov.b64 	%rd78, 0;
	@%p5 bra 	$L__BB0_5;
	and.b64  	%rd78, %rd23, -8;
	shl.b64 	%rd32, %rd4, 2;
	add.s64 	%rd75, %rd1, %rd32;
	shl.b64 	%rd33, %rd5, 2;
	add.s64 	%rd34, %rd33, %rd2;
	add.s64 	%rd74, %rd34, 16;
	shl.b64 	%rd10, %rd24, 2;
	mov.f32 	%f67, 0f00000000;
	mov.u64 	%rd76, %rd78;
$L__BB0_4:
	.pragma "nounroll";
	ld.global.f32 	%f17, [%rd74+-16];
	ld.global.f32 	%f18, [%rd75];
	fma.rn.f32 	%f19, %f17, %f18, %f67;
	ld.global.f32 	%f20, [%rd74+-12];
	add.s64 	%rd35, %rd75, %rd10;
	ld.global.f32 	%f21, [%rd35];
	fma.rn.f32 	%f22, %f20, %f21, %f19;
	ld.global.f32 	%f23, [%rd74+-8];
	add.s64 	%rd36, %rd35, %rd10;
	ld.global.f32 	%f24, [%rd36];
	fma.rn.f32 	%f25, %f23, %f24, %f22;
	ld.global.f32 	%f26, [%rd74+-4];
	add.s64 	%rd37, %rd36, %rd10;
	ld.global.f32 	%f27, [%rd37];
	fma.rn.f32 	%f28, %f26, %f27, %f25;
	ld.global.f32 	%f29, [%rd74];
	add.s64 	%rd38, %rd37, %rd10;
	ld.global.f32 	%f30, [%rd38];
	fma.rn.f32 	%f31, %f29, %f30, %f28;
	ld.global.f32 	%f32, [%rd74+4];
	add.s64 	%rd39, %rd38, %rd10;
	ld.global.f32 	%f33, [%rd39];
	fma.rn.f32 	%f34, %f32, %f33, %f31;
	ld.global.f32 	%f35, [%rd74+8];
	add.s64 	%rd40, %rd39, %rd10;
	ld.global.f32 	%f36, [%rd40];
	fma.rn.f32 	%f37, %f35, %f36, %f34;
	ld.global.f32 	%f38, [%rd74+12];
	add.s64 	%rd41, %rd40, %rd10;
	ld.global.f32 	%f39, [%rd41];
	fma.rn.f32 	%f67, %f38, %f39, %f37;
	add.s64 	%rd76, %rd76, -8;
	shl.b64 	%rd42, %rd24, 5;
	add.s64 	%rd75, %rd75, %rd42;
	add.s64 	%rd74, %rd74, 32;
	setp.ne.s64 	%p6, %rd76, 0;
	@%p6 bra 	$L__BB0_4;
$L__BB0_5:
	setp.eq.s64 	%p7, %rd6, 0;
	@%p7 bra 	$L__BB0_13;
	and.b64  	%rd18, %rd23, 3;
	setp.lt.u64 	%p8, %rd6, 4;
	@%p8 bra 	$L__BB0_8;
	add.s64 	%rd43, %rd78, %rd5;
	shl.b64 	%rd44, %rd43, 2;
	add.s64 	%rd45, %rd2, %rd44;
	ld.global.f32 	%f41, [%rd45];
	mad.lo.s64 	%rd46, %rd78, %rd24, %rd4;
	shl.b64 	%rd47, %rd46, 2;
	add.s64 	%rd48, %rd1, %rd47;
	ld.global.f32 	%f42, [%rd48];
	fma.rn.f32 	%f43, %f41, %f42, %f67;
	ld.global.f32 	%f44, [%rd45+4];
	shl.b64 	%rd49, %rd24, 2;
	add.s64 	%rd50, %rd48, %rd49;
	ld.global.f32 	%f45, [%rd50];
	fma.rn.f32 	%f46, %f44, %f45, %f43;
	ld.global.f32 	%f47, [%rd45+8];
	add.s64 	%rd51, %rd50, %rd49;
	ld.global.f32 	%f48, [%rd51];
	fma.rn.f32 	%f49, %f47, %f48, %f46;
	ld.global.f32 	%f50, [%rd45+12];
	add.s64 	%rd52, %rd51, %rd49;
	ld.global.f32 	%f51, [%rd52];
	fma.rn.f32 	%f67, %f50, %f51, %f49;
	add.s64 	%rd78, %rd78, 4;
$L__BB0_8:
	setp.eq.s64 	%p9, %rd18, 0;
	@%p9 bra 	$L__BB0_13;
	setp.eq.s64 	%p10, %rd18, 1;
	@%p10 bra 	$L__BB0_11;
	add.s64 	%rd53, %rd78, %rd5;
	shl.b64 	%rd54, %rd53, 2;
	add.s64 	%rd55, %rd2, %rd54;
	ld.global.f32 	%f53, [%rd55];
	mad.lo.s64 	%rd56, %rd78, %rd24, %rd4;
	shl.b64 	%rd57, %rd56, 2;
	add.s64 	%rd58, %rd1, %rd57;
	ld.global.f32 	%f54, [%rd58];
	fma.rn.f32 	%f55, %f53, %f54, %f67;
	ld.global.f32 	%f56, [%rd55+4];
	shl.b64 	%rd59, %rd24, 2;
	add.s64 	%rd60, %rd58, %rd59;
	ld.global.f32 	%f57, [%rd60];
	fma.rn.f32 	%f67, %f56, %f57, %f55;
	add.s64 	%rd78, %rd78, 2;
$L__BB0_11:
	and.b64  	%rd61, %rd23, 1;
	setp.eq.b64 	%p11, %rd61, 1;
	not.pred 	%p12, %p11;
	@%p12 bra 	$L__BB0_13;
	add.s64 	%rd62, %rd78, %rd5;
	shl.b64 	%rd63, %rd62, 2;
	add.s64 	%rd64, %rd2, %rd63;
	ld.global.f32 	%f58, [%rd64];
	mad.lo.s64 	%rd65, %rd78, %rd24, %rd4;
	shl.b64 	%rd66, %rd65, 2;
	add.s64 	%rd67, %rd1, %rd66;
	ld.global.f32 	%f59, [%rd67];
	fma.rn.f32 	%f67, %f58, %f59, %f67;
$L__BB0_13:
	ld.param.u64 	%rd73, [_Z7gemm_v1IfEvmmmT_PKS0_mS2_mS0_PS0_m_param_10];
	ld.param.u64 	%rd72, [_Z7gemm_v1IfEvmmmT_PKS0_mS2_mS0_PS0_m_param_9];
	mad.lo.s64 	%rd68, %rd73, %rd3, %rd4;
	cvta.to.global.u64 	%rd69, %rd72;
	shl.b64 	%rd70, %rd68, 2;
	add.s64 	%rd71, %rd69, %rd70;
	st.global.f32 	[%rd71], %f67;
$L__BB0_14:
	ret;

}
	// .globl	_Z7gemm_v1IdEvmmmT_PKS0_mS2_mS0_PS0_m
.visible .entry _Z7gemm_v1IdEvmmmT_PKS0_mS2_mS0_PS0_m(
	.param .u64 _Z7gemm_v1IdEvmmmT_PKS0_mS2_mS0_PS0_m_param_0,
	.param .u64 _Z7gemm_v1IdEvmmmT_PKS0_mS2_mS0_PS0_m_param_1,
	.param .u64 _Z7gemm_v1IdEvmmmT_PKS0_mS2_mS0_PS0_m_param_2,
	.param .f64 _Z7gemm_v1IdEvmmmT_PKS0_mS2_mS0_PS0_m_param_3,
	.param .u64 .ptr .align 1 _Z7gemm_v1IdEvmmmT_PKS0_mS2_mS0_PS0_m_param_4,
	.param .u64 _Z7gemm_v1IdEvmmmT_PKS0_mS2_mS0_PS0_m_param_5,
	.param .u64 .ptr .align 1 _Z7gemm_v1IdEvmmmT_PKS0_mS2_mS0_PS0_m_param_6,
	.param .u64 _Z7gemm_v1IdEvmmmT_PKS0_mS2_mS0_PS0_m_param_7,
	.param .f64 _Z7gemm_v1IdEvmmmT_PKS0_mS2_mS0_PS0_m_param_8,
	.param .u64 .ptr .align 1 _Z7gemm_v1IdEvmmmT_PKS0_mS2_mS0_PS0_m_param_9,
	.param .u64 _Z7gemm_v1IdEvmmmT_PKS0_mS2_mS0_PS0_m_param_10
)
{
	.reg .pred 	%p<13>;
	.reg .b32 	%r<9>;
	.reg .b64 	%rd<79>;
	.reg .b64 	%fd<68>;

	ld.param.u64 	%rd28, [_Z7gemm_v1IdEvmmmT_PKS0_mS2_mS0_PS0_m_param_0];
	ld.param.u64 	%rd29, [_Z7gemm_v1IdEvmmmT_PKS0_mS2_mS0_PS0_m_param_1];
	ld.param.u64 	%rd24, [_Z7gemm_v1IdEvmmmT_PKS0_mS2_mS0_PS0_m_param_2];
	ld.param.u64 	%rd30, [_Z7gemm_v1IdEvmmmT_PKS0_mS2_mS0_PS0_m_param_4];
	ld.param.u64 	%rd25, [_Z7gemm_v1IdEvmmmT_PKS0_mS2_mS0_PS0_m_param_5];
	ld.param.u64 	%rd31, [_Z7gemm_v1IdEvmmmT_PKS0_mS2_mS0_PS0_m_param_6];
	ld.param.u64 	%rd27, [_Z7gemm_v1IdEvmmmT_PKS0_mS2_mS0_PS0_m_param_10];
	cvta.to.global.u64 	%rd1, %rd31;
	cvta.to.global.u64 	%rd2, %rd30;
	mov.u32 	%r1, %ctaid.y;
	mov.u32 	%r2, %ntid.y;
	mov.u32 	%r3, %tid.y;
	mad.lo.s32 	%r4, %r1, %r2, %r3;
	cvt.u64.u32 	%rd3, %r4;
	mov.u32 	%r5, %ctaid.x;
	mov.u32 	%r6, %ntid.x;
	mov.u32 	%r7, %tid.x;
	mad.lo.s32 	%r8, %r5, %r6, %r7;
	cvt.u64.u32 	%rd4, %r8;
	setp.le.u64 	%p1, %rd28, %rd3;
	setp.le.u64 	%p2, %rd29, %rd4;
	or.pred  	%p3, %p1, %p2;
	@%p3 bra 	$L__BB1_14;
	setp.eq.s64 	%p4, %rd24, 0;
	mov.f64 	%fd67, 0d0000000000000000;
	@%p4 bra 	$L__BB1_13;
	mul.lo.s64 	%rd5, %rd25, %rd3;
	and.b64  	%rd6, %rd24, 7;
	setp.lt.u64 	%p5, %rd24, 8;
	mov.f64 	%fd67, 0d0000000000000000;
	mov.b64 	%rd77, 0;
	@%p5 bra 	$L__BB1_5;
	and.b64  	%rd77, %rd24, -8;
	shl.b64 	%rd33, %rd4, 3;
	add.s64 	%rd74, %rd1, %rd33;
	shl.b64 	%rd9, %rd25, 6;
	shl.b64 	%rd34, %rd5, 3;
	add.s64 	%rd35, %rd34, %rd2;
	add.s64 	%rd73, %rd35, 32;
	shl.b64 	%rd11, %rd25, 3;
	mov.f64 	%fd67, 0d0000000000000000;
	mov.u64 	%rd75, %rd77;
$L__BB1_4:
	.pragma "nounroll";
	ld.global.f64 	%fd17, [%rd73+-32];
	ld.global.f64 	%fd18, [%rd74];
	fma.rn.f64 	%fd19, %fd17, %fd18, %fd67;
	ld.global.f64 	%fd20, [%rd73+-24];
	add.s64 	%rd36, %rd74, %rd11;
	ld.global.f64 	%fd21, [%rd36];
	fma.rn.f64 	%fd22, %fd20, %fd21, %fd19;
	ld.global.f64 	%fd23, [%rd73+-16];
	add.s64 	%rd37, %rd36, %rd11;
	ld.global.f64 	%fd24, [%rd37];
	fma.rn.f64 	%fd25, %fd23, %fd24, %fd22;
	ld.global.f64 	%fd26, [%rd73+-8];
	add.s64 	%rd38, %rd37, %rd11;
	ld.global.f64 	%fd27, [%rd38];
	fma.rn.f64 	%fd28, %fd26, %fd27, %fd25;
	ld.global.f64 	%fd29, [%rd73];
	add.s64 	%rd39, %rd38, %rd11;
	ld.global.f64 	%fd30, [%rd39];
	fma.rn.f64 	%fd31, %fd29, %fd30, %fd28;
	ld.global.f64 	%fd32, [%rd73+8];
	add.s64 	%rd40, %rd39, %rd11;
	ld.global.f64 	%fd33, [%rd40];
	fma.rn.f64 	%fd34, %fd32, %fd33, %fd31;
	ld.global.f64 	%fd35, [%rd73+16];
	add.s64 	%rd41, %rd40, %rd11;
	ld.global.f64 	%fd36, [%rd41];
	fma.rn.f64 	%fd37, %fd35, %fd36, %fd34;
	ld.global.f64 	%fd38, [%rd73+24];
	add.s64 	%rd42, %rd41, %rd11;
	ld.global.f64 	%fd39, [%rd42];
	fma.rn.f64 	%fd67, %fd38, %fd39, %fd37;
	add.s64 	%rd75, %rd75, -8;
	add.s64 	%rd74, %rd74, %rd9;
	add.s64 	%rd73, %rd73, 64;
	setp.ne.s64 	%p6, %rd75, 0;
	@%p6 bra 	$L__BB1_4;
$L__BB1_5:
	setp.eq.s64 	%p7, %rd6, 0;
	@%p7 bra 	$L__BB1_13;
	and.b64  	%rd19, %rd24, 3;
	setp.lt.u64 	%p8, %rd6, 4;
	@%p8 bra 	$L__BB1_8;
	add.s64 	%rd43, %rd77, %rd5;
	shl.b64 	%rd44, %rd43, 3;
	add.s64 	%rd45, %rd2, %rd44;
	ld.global.f64 	%fd41, [%rd45];
	mad.lo.s64 	%rd46, %rd77, %rd25, %rd4;
	shl.b64 	%rd47, %rd46, 3;
	add.s64 	%rd48, %rd1, %rd47;
	ld.global.f64 	%fd42, [%rd48];
	fma.rn.f64 	%fd43, %fd41, %fd42, %fd67;
	ld.global.f64 	%fd44, [%rd45+8];
	shl.b64 	%rd49, %rd25, 3;
	add.s64 	%rd50, %rd48, %rd49;
	ld.global.f64 	%fd45, [%rd50];
	fma.rn.f64 	%fd46, %fd44, %fd45, %fd43;
	ld.global.f64 	%fd47, [%rd45+16];
	add.s64 	%rd51, %rd50, %rd49;
	ld.global.f64 	%fd48, [%rd51];
	fma.rn.f64 	%fd49, %fd47, %fd48, %fd46;
	ld.global.f64 	%fd50, [%rd45+24];
	add.s64 	%rd52, %rd51, %rd49;
	ld.global.f64 	%fd51, [%rd52];
	fma.rn.f64 	%fd67, %fd50, %fd51, %fd49;
	add.s64 	%rd77, %rd77, 4;
$L__BB1_8:
	setp.eq.s64 	%p9, %rd19, 0;
	@%p9 bra 	$L__BB1_13;
	setp.eq.s64 	%p10, %rd19, 1;
	@%p10 bra 	$L__BB1_11;
	add.s64 	%rd53, %rd77, %rd5;
	shl.b64 	%rd54, %rd53, 3;
	add.s64 	%rd55, %rd2, %rd54;
	ld.global.f64 	%fd53, [%rd55];
	mad.lo.s64 	%rd56, %rd77, %rd25, %rd4;
	shl.b64 	%rd57, %rd56, 3;
	add.s64 	%rd58, %rd1, %rd57;
	ld.global.f64 	%fd54, [%rd58];
	fma.rn.f64 	%fd55, %fd53, %fd54, %fd67;
	ld.global.f64 	%fd56, [%rd55+8];
	shl.b64 	%rd59, %rd25, 3;
	add.s64 	%rd60, %rd58, %rd59;
	ld.global.f64 	%fd57, [%rd60];
	fma.rn.f64 	%fd67, %fd56, %fd57, %fd55;
	add.s64 	%rd77, %rd77, 2;
$L__BB1_11:
	and.b64  	%rd61, %rd24, 1;
	setp.eq.b64 	%p11, %rd61, 1;
	not.pred 	%p12, %p11;
	@%p12 bra 	$L__BB1_13;
	add.s64 	%rd62, %rd77, %rd5;
	shl.b64 	%rd63, %rd62, 3;
	add.s64 	%rd64, %rd2, %rd63;
	ld.global.f64 	%fd58, [%rd64];
	mad.lo.s64 	%rd65, %rd77, %rd25, %rd4;
	shl.b64 	%rd66, %rd65, 3;
	add.s64 	%rd67, %rd1, %rd66;
	ld.global.f64 	%fd59, [%rd67];
	fma.rn.f64 	%fd67, %fd58, %fd59, %fd67;
$L__BB1_13:
	ld.param.u64 	%rd72, [_Z7gemm_v1IdEvmmmT_PKS0_mS2_mS0_PS0_m_param_9];
	mad.lo.s64 	%rd68, %rd27, %rd3, %rd4;
	cvta.to.global.u64 	%rd69, %rd72;
	shl.b64 	%rd70, %rd68, 3;
	add.s64 	%rd71, %rd69, %rd70;
	st.global.f64 	[%rd71], %fd67;
$L__BB1_14:
	ret;

}


// ===== COMPILED SASS (sm_100) =====

	.target	sm_100

	.elftype	@"ET_EXEC"


//--------------------- .note.nv.tkinfo           --------------------------
	.section	.note.nv.tkinfo,"",@"SHT_NOTE"
	.sectionflags	@"SHF_NOTE_NV_TKINFO"
	.tkinfo
        /*0018*/ 	.word	0x00000002
        /*0030*/ 	.string	""
        /*0030*/ 	.string	"ptxas"
        /*0030*/ 	.string	"Cuda compilation tools, release 13.0, V13.0.88"
        /*0030*/ 	.string	"Build cuda_13.0.r13.0/compiler.36424714_0"
        /*0030*/ 	.string	"-arch sm_100 -m 64 "



//--------------------- .note.nv.cuinfo           --------------------------
	.section	.note.nv.cuinfo,"",@"SHT_NOTE"
	.sectionflags	@"SHF_NOTE_NV_CUINFO"
        /*0018*/ 	.short	0x0002
        /*001a*/ 	.short	0x0064
        /*001c*/ 	.short	0x0082
	.zero		2


//--------------------- .nv.info                  --------------------------
	.section	.nv.info,"",@"SHT_CUDA_INFO"
	.align	4


	//----- nvinfo : EIATTR_REGCOUNT
	.align		4
        /*0000*/ 	.byte	0x04, 0x2f
        /*0002*/ 	.short	(.L_1 - .L_0)
	.align		4
.L_0:
        /*0004*/ 	.word	index@(_Z7gemm_v1IfEvmmmT_PKS0_mS2_mS0_PS0_m)
        /*0008*/ 	.word	0x00000020


	//----- nvinfo : EIATTR_FRAME_SIZE
	.align		4
.L_1:
        /*000c*/ 	.byte	0x04, 0x11
        /*000e*/ 	.short	(.L_3 - .L_2)
	.align		4
.L_2:
        /*0010*/ 	.word	index@(_Z7gemm_v1IfEvmmmT_PKS0_mS2_mS0_PS0_m)
        /*0014*/ 	.word	0x00000000


	//----- nvinfo : EIATTR_REGCOUNT
	.align		4
.L_3:
        /*0018*/ 	.byte	0x04, 0x2f
        /*001a*/ 	.short	(.L_5 - .L_4)
	.align		4
.L_4:
        /*001c*/ 	.word	index@(_Z7gemm_v1IdEvmmmT_PKS0_mS2_mS0_PS0_m)
        /*0020*/ 	.word	0x00000020


	//----- nvinfo : EIATTR_FRAME_SIZE
	.align		4
.L_5:
        /*0024*/ 	.byte	0x04, 0x11
        /*0026*/ 	.short	(.L_7 - .L_6)
	.align		4
.L_6:
        /*0028*/ 	.word	index@(_Z7gemm_v1IdEvmmmT_PKS0_mS2_mS0_PS0_m)
        /*002c*/ 	.word	0x00000000


	//----- nvinfo : EIATTR_MIN_STACK_SIZE
	.align		4
.L_7:
        /*0030*/ 	.byte	0x04, 0x12
        /*0032*/ 	.short	(.L_9 - .L_8)
	.align		4
.L_8:
        /*0034*/ 	.word	index@(_Z7gemm_v1IdEvmmmT_PKS0_mS2_mS0_PS0_m)
        /*0038*/ 	.word	0x00000000


	//----- nvinfo : EIATTR_MIN_STACK_SIZE
	.align		4
.L_9:
        /*003c*/ 	.byte	0x04, 0x12
        /*003e*/ 	.short	(.L_11 - .L_10)
	.align		4
.L_10:
        /*0040*/ 	.word	index@(_Z7gemm_v1IfEvmmmT_PKS0_mS2_mS0_PS0_m)
        /*0044*/ 	.word	0x00000000
.L_11:


//--------------------- .nv.compat                --------------------------
	.section	.nv.compat,"",@"SHT_CUDA_COMPAT_INFO"
	.align	4
        /*0000*/ 	.byte	0x02, 0x09, 0x00, 0x00, 0x02, 0x02, 0x01, 0x00, 0x02, 0x05, 0x05, 0x00, 0x03, 0x07, 0x01, 0x01
        /*0010*/ 	.byte	0x02, 0x03, 0x00, 0x00, 0x02, 0x06, 0x01, 0x00, 0x04, 0x0b, 0x08, 0x00, 0x01, 0x00, 0x00, 0x00
        /*0020*/ 	.byte	0x00, 0x00, 0x00, 0x00


//--------------------- .nv.info._Z7gemm_v1IdEvmmmT_PKS0_mS2_mS0_PS0_m --------------------------
	.section	.nv.info._Z7gemm_v1IdEvmmmT_PKS0_mS2_mS0_PS0_m,"",@"SHT_CUDA_INFO"
	.sectionflags	@""
	.align	4


	//----- nvinfo : EIATTR_CUDA_API_VERSION
	.align		4
        /*0000*/ 	.byte	0x04, 0x37
        /*0002*/ 	.short	(.L_13 - .L_12)
.L_12:
        /*0004*/ 	.word	0x00000082


	//----- nvinfo : EIATTR_KPARAM_INFO
	.align		4
.L_13:
        /*0008*/ 	.byte	0x04, 0x17
        /*000a*/ 	.short	(.L_15 - .L_14)
.L_14:
        /*000c*/ 	.word	0x00000000
        /*0010*/ 	.short	0x000a
        /*0012*/ 	.short	0x0050
        /*0014*/ 	.byte	0x00, 0xf0, 0x21, 0x00


	//----- nvinfo : EIATTR_KPARAM_INFO
	.align		4
.L_15:
        /*0018*/ 	.byte	0x04, 0x17
        /*001a*/ 	.short	(.L_17 - .L_16)
.L_16:
        /*001c*/ 	.word	0x00000000
        /*0020*/ 	.short	0x0009
        /*0022*/ 	.short	0x0048
        /*0024*/ 	.byte	0x00, 0xf5, 0x21, 0x00


	//----- nvinfo : EIATTR_KPARAM_INFO
	.align		4
.L_17:
        /*0028*/ 	.byte	0x04, 0x17
        /*002a*/ 	.short	(.L_19 - .L_18)
.L_18:
        /*002c*/ 	.word	0x00000000
        /*0030*/ 	.short	0x0008
        /*0032*/ 	.short	0x0040
        /*0034*/ 	.byte	0x00, 0xf0, 0x21, 0x00


	//----- nvinfo : EIATTR_KPARAM_INFO
	.align		4
.L_19:
        /*0038*/ 	.byte	0x04, 0x17
        /*003a*/ 	.short	(.L_21 - .L_20)
.L_20:
        /*003c*/ 	.word	0x00000000
        /*0040*/ 	.short	0x0007
        /*0042*/ 	.short	0x0038
        /*0044*/ 	.byte	0x00, 0xf0, 0x21, 0x00


	//----- nvinfo : EIATTR_KPARAM_INFO
	.align		4
.L_21:
        /*0048*/ 	.byte	0x04, 0x17
        /*004a*/ 	.short	(.L_23 - .L_22)
.L_22:
        /*004c*/ 	.word	0x00000000
        /*0050*/ 	.short	0x0006
        /*0052*/ 	.short	0x0030
        /*0054*/ 	.byte	0x00, 0xf5, 0x21, 0x00


	//----- nvinfo : EIATTR_KPARAM_INFO
	.align		4
.L_23:
        /*0058*/ 	.byte	0x04, 0x17
        /*005a*/ 	.short	(.L_25 - .L_24)
.L_24:
        /*005c*/ 	.word	0x00000000
        /*0060*/ 	.short	0x0005
        /*0062*/ 	.short	0x0028
        /*0064*/ 	.byte	0x00, 0xf0, 0x21, 0x00


	//----- nvinfo : EIATTR_KPARAM_INFO
	.align		4
.L_25:
        /*0068*/ 	.byte	0x04, 0x17
        /*006a*/ 	.short	(.L_27 - .L_26)
.L_26:
        /*006c*/ 	.word	0x00000000
        /*0070*/ 	.short	0x0004
        /*0072*/ 	.short	0x0020
        /*0074*/ 	.byte	0x00, 0xf5, 0x21, 0x00


	//----- nvinfo : EIATTR_KPARAM_INFO
	.align		4
.L_27:
        /*0078*/ 	.byte	0x04, 0x17
        /*007a*/ 	.short	(.L_29 - .L_28)
.L_28:
        /*007c*/ 	.word	0x00000000
        /*0080*/ 	.short	0x0003
        /*0082*/ 	.short	0x0018
        /*0084*/ 	.byte	0x00, 0xf0, 0x21, 0x00


	//----- nvinfo : EIATTR_KPARAM_INFO
	.align		4
.L_29:
        /*0088*/ 	.byte	0x04, 0x17
        /*008a*/ 	.short	(.L_31 - .L_30)
.L_30:
        /*008c*/ 	.word	0x00000000
        /*0090*/ 	.short	0x0002
        /*0092*/ 	.short	0x0010
        /*0094*/ 	.byte	0x00, 0xf0, 0x21, 0x00


	//----- nvinfo : EIATTR_KPARAM_INFO
	.align		4
.L_31:
        /*0098*/ 	.byte	0x04, 0x17
        /*009a*/ 	.short	(.L_33 - .L_32)
.L_32:
        /*009c*/ 	.word	0x00000000
        /*00a0*/ 	.short	0x0001
        /*00a2*/ 	.short	0x0008
        /*00a4*/ 	.byte	0x00, 0xf0, 0x21, 0x00


	//----- nvinfo : EIATTR_KPARAM_INFO
	.align		4
.L_33:
        /*00a8*/ 	.byte	0x04, 0x17
        /*00aa*/ 	.short	(.L_35 - .L_34)
.L_34:
        /*00ac*/ 	.word	0x00000000
        /*00b0*/ 	.short	0x0000
        /*00b2*/ 	.short	0x0000
        /*00b4*/ 	.byte	0x00, 0xf0, 0x21, 0x00


	//----- nvinfo : EIATTR_SPARSE_MMA_MASK
	.align		4
.L_35:
        /*00b8*/ 	.byte	0x03, 0x50
        /*00ba*/ 	.short	0x0000


	//----- nvinfo : EIATTR_MAXREG_COUNT
	.align		4
        /*00bc*/ 	.byte	0x03, 0x1b
        /*00be*/ 	.short	0x00ff


	//----- nvinfo : EIATTR_MERCURY_ISA_VERSION
	.align		4
        /*00c0*/ 	.byte	0x03, 0x5f
        /*00c2*/ 	.short	0x0101


	//----- nvinfo : EIATTR_VRC_CTA_INIT_COUNT
	.align		4
        /*00c4*/ 	.byte	0x02, 0x4a
	.zero		1
	.zero		1


	//----- nvinfo : EIATTR_EXIT_INSTR_OFFSETS
	.align		4
        /*00c8*/ 	.byte	0x04, 0x1c
        /*00ca*/ 	.short	(.L_37 - .L_36)


	//   ....[0]....
.L_36:
        /*00cc*/ 	.word	0x000000e0


	//   ....[1]....
        /*00d0*/ 	.word	0x00000c70


	//----- nvinfo : EIATTR_CBANK_PARAM_SIZE
	.align		4
.L_37:
        /*00d4*/ 	.byte	0x03, 0x19
        /*00d6*/ 	.short	0x0058


	//----- nvinfo : EIATTR_PARAM_CBANK
	.align		4
        /*00d8*/ 	.byte	0x04, 0x0a
        /*00da*/ 	.short	(.L_39 - .L_38)
	.align		4
.L_38:
        /*00dc*/ 	.word	index@(.nv.constant0._Z7gemm_v1IdEvmmmT_PKS0_mS2_mS0_PS0_m)
        /*00e0*/ 	.short	0x0380
        /*00e2*/ 	.short	0x0058


	//----- nvinfo : EIATTR_SW_WAR
	.align		4
.L_39:
        /*00e4*/ 	.byte	0x04, 0x36
        /*00e6*/ 	.short	(.L_41 - .L_40)
.L_40:
        /*00e8*/ 	.word	0x00000008
.L_41:


//--------------------- .nv.info._Z7gemm_v1IfEvmmmT_PKS0_mS2_mS0_PS0_m --------------------------
	.section	.nv.info._Z7gemm_v1IfEvmmmT_PKS0_mS2_mS0_PS0_m,"",@"SHT_CUDA_INFO"
	.sectionflags	@""
	.align	4


	//----- nvinfo : EIATTR_CUDA_API_VERSION
	.align		4
        /*0000*/ 	.byte	0x04, 0x37
        /*0002*/ 	.short	(.L_43 - .L_42)
.L_42:
        /*0004*/ 	.word	0x00000082


	//----- nvinfo : EIATTR_KPARAM_INFO
	.align		4
.L_43:
        /*0008*/ 	.byte	0x04, 0x17
        /*000a*/ 	.short	(.L_45 - .L_44)
.L_44:
        /*000c*/ 	.word	0x00000000
        /*0010*/ 	.short	0x000a
        /*0012*/ 	.short	0x0050
        /*0014*/ 	.byte	0x00, 0xf0, 0x21, 0x00


	//----- nvinfo : EIATTR_KPARAM_INFO
	.align		4
.L_45:
        /*0018*/ 	.byte	0x04, 0x17
        /*001a*/ 	.short	(.L_47 - .L_46)
.L_46:
        /*001c*/ 	.word	0x00000000
        /*0020*/ 	.short	0x0009
        /*0022*/ 	.short	0x0048
        /*0024*/ 	.byte	0x00, 0xf5, 0x21, 0x00


	//----- nvinfo : EIATTR_KPARAM_INFO
	.align		4
.L_47:
        /*0028*/ 	.byte	0x04, 0x17
        /*002a*/ 	.short	(.L_49 - .L_48)
.L_48:
        /*002c*/ 	.word	0x00000000
        /*0030*/ 	.short	0x0008
        /*0032*/ 	.short	0x0040
        /*0034*/ 	.byte	0x00, 0xf0, 0x11, 0x00


	//----- nvinfo : EIATTR_KPARAM_INFO
	.align		4
.L_49:
        /*0038*/ 	.byte	0x04, 0x17
        /*003a*/ 	.short	(.L_51 - .L_50)
.L_50:
        /*003c*/ 	.word	0x00000000
        /*0040*/ 	.short	0x0007
        /*0042*/ 	.short	0x0038
        /*0044*/ 	.byte	0x00, 0xf0, 0x21, 0x00


	//----- nvinfo : EIATTR_KPARAM_INFO
	.align		4
.L_51:
        /*0048*/ 	.byte	0x04, 0x17
        /*004a*/ 	.short	(.L_53 - .L_52)
.L_52:
        /*004c*/ 	.word	0x00000000
        /*0050*/ 	.short	0x0006
        /*0052*/ 	.short	0x0030
        /*0054*/ 	.byte	0x00, 0xf5, 0x21, 0x00


	//----- nvinfo : EIATTR_KPARAM_INFO
	.align		4
.L_53:
        /*0058*/ 	.byte	0x04, 0x17
        /*005a*/ 	.short	(.L_55 - .L_54)
.L_54:
        /*005c*/ 	.word	0x00000000
        /*0060*/ 	.short	0x0005
        /*0062*/ 	.short	0x0028
        /*0064*/ 	.byte	0x00, 0xf0, 0x21, 0x00


	//----- nvinfo : EIATTR_KPARAM_INFO
	.align		4
.L_55:
        /*0068*/ 	.byte	0x04, 0x17
        /*006a*/ 	.short	(.L_57 - .L_56)
.L_56:
        /*006c*/ 	.word	0x00000000
        /*0070*/ 	.short	0x0004
        /*0072*/ 	.short	0x0020
        /*0074*/ 	.byte	0x00, 0xf5, 0x21, 0x00


	//----- nvinfo : EIATTR_KPARAM_INFO
	.align		4
.L_57:
        /*0078*/ 	.byte	0x04, 0x17
        /*007a*/ 	.short	(.L_59 - .L_58)
.L_58:
        /*007c*/ 	.word	0x00000000
        /*0080*/ 	.short	0x0003
        /*0082*/ 	.short	0x0018
        /*0084*/ 	.byte	0x00, 0xf0, 0x11, 0x00


	//----- nvinfo : EIATTR_KPARAM_INFO
	.align		4
.L_59:
        /*0088*/ 	.byte	0x04, 0x17
        /*008a*/ 	.short	(.L_61 - .L_60)
.L_60:
        /*008c*/ 	.word	0x00000000
        /*0090*/ 	.short	0x0002
        /*0092*/ 	.short	0x0010
        /*0094*/ 	.byte	0x00, 0xf0, 0x21, 0x00


	//----- nvinfo : EIATTR_KPARAM_INFO
	.align		4
.L_61:
        /*0098*/ 	.byte	0x04, 0x17
        /*009a*/ 	.short	(.L_63 - .L_62)
.L_62:
        /*009c*/ 	.word	0x00000000
        /*00a0*/ 	.short	0x0001
        /*00a2*/ 	.short	0x0008
        /*00a4*/ 	.byte	0x00, 0xf0, 0x21, 0x00


	//----- nvinfo : EIATTR_KPARAM_INFO
	.align		4
.L_63:
        /*00a8*/ 	.byte	0x04, 0x17
        /*00aa*/ 	.short	(.L_65 - .L_64)
.L_64:
        /*00ac*/ 	.word	0x00000000
        /*00b0*/ 	.short	0x0000
        /*00b2*/ 	.short	0x0000
        /*00b4*/ 	.byte	0x00, 0xf0, 0x21, 0x00


	//----- nvinfo : EIATTR_SPARSE_MMA_MASK
	.align		4
.L_65:
        /*00b8*/ 	.byte	0x03, 0x50
        /*00ba*/ 	.short	0x0000


	//----- nvinfo : EIATTR_MAXREG_COUNT
	.align		4
        /*00bc*/ 	.byte	0x03, 0x1b
        /*00be*/ 	.short	0x00ff


	//----- nvinfo : EIATTR_MERCURY_ISA_VERSION
	.align		4
        /*00c0*/ 	.byte	0x03, 0x5f
        /*00c2*/ 	.short	0x0101


	//----- nvinfo : EIATTR_VRC_CTA_INIT_COUNT
	.align		4
        /*00c4*/ 	.byte	0x02, 0x4a
	.zero		1
	.zero		1


	//----- nvinfo : EIATTR_EXIT_INSTR_OFFSETS
	.align		4
        /*00c8*/ 	.byte	0x04, 0x1c
        /*00ca*/ 	.short	(.L_67 - .L_66)


	//   ....[0]....
.L_66:
        /*00cc*/ 	.word	0x000000e0


	//   ....[1]....
        /*00d0*/ 	.word	0x00000c60


	//----- nvinfo : EIATTR_CBANK_PARAM_SIZE
	.align		4
.L_67:
        /*00d4*/ 	.byte	0x03, 0x19
        /*00d6*/ 	.short	0x0058


	//----- nvinfo : EIATTR_PARAM_CBANK
	.align		4
        /*00d8*/ 	.byte	0x04, 0x0a
        /*00da*/ 	.short	(.L_69 - .L_68)
	.align		4
.L_68:
        /*00dc*/ 	.word	index@(.nv.constant0._Z7gemm_v1IfEvmmmT_PKS0_mS2_mS0_PS0_m)
        /*00e0*/ 	.short	0x0380
        /*00e2*/ 	.short	0x0058


	//----- nvinfo : EIATTR_SW_WAR
	.align		4
.L_69:
        /*00e4*/ 	.byte	0x04, 0x36
        /*00e6*/ 	.short	(.L_71 - .L_70)
.L_70:
        /*00e8*/ 	.word	0x00000008
.L_71:


//--------------------- .nv.callgraph             --------------------------
	.section	.nv.callgraph,"",@"SHT_CUDA_CALLGRAPH"
	.align	4
	.sectionentsize	8
	.align		4
        /*0000*/ 	.word	0x00000000
	.align		4
        /*0004*/ 	.word	0xffffffff
	.align		4
        /*0008*/ 	.word	0x00000000
	.align		4
        /*000c*/ 	.word	0xfffffffe
	.align		4
        /*0010*/ 	.word	0x00000000
	.align		4
        /*0014*/ 	.word	0xfffffffd
	.align		4
        /*0018*/ 	.word	0x00000000
	.align		4
        /*001c*/ 	.word	0xfffffffc


//--------------------- .text._Z7gemm_v1IdEvmmmT_PKS0_mS2_mS0_PS0_m --------------------------
	.section	.text._Z7gemm_v1IdEvmmmT_PKS0_mS2_mS0_PS0_m,"ax",@progbits
	.align	128
        .global         _Z7gemm_v1IdEvmmmT_PKS0_mS2_mS0_PS0_m
        .type           _Z7gemm_v1IdEvmmmT_PKS0_mS2_mS0_PS0_m,@function
        .size           _Z7gemm_v1IdEvmmmT_PKS0_mS2_mS0_PS0_m,(.L_x_12 - _Z7gemm_v1IdEvmmmT_PKS0_mS2_mS0_PS0_m)
        .other          _Z7gemm_v1IdEvmmmT_PKS0_mS2_mS0_PS0_m,@"STO_CUDA_ENTRY STV_DEFAULT"
_Z7gemm_v1IdEvmmmT_PKS0_mS2_mS0_PS0_m:
.text._Z7gemm_v1IdEvmmmT_PKS0_mS2_mS0_PS0_m:
[----:B------:R-:W-:Y:S01]  /*0000*/  LDC R1, c[0x0][0x37c] ;  /* 0x0000df00ff017b82 */ /* 0x000fe20000000800 */
[----:B------:R-:W0:Y:S07]  /*0010*/  S2R R11, SR_TID.X ;  /* 0x00000000000b7919 */ /* 0x000e2e0000002100 */
[----:B------:R-:W1:Y:S01]  /*0020*/  LDC R0, c[0x0][0x364] ;  /* 0x0000d900ff007b82 */ /* 0x000e620000000800 */
[----:B------:R-:W2:Y:S01]  /*0030*/  LDCU.128 UR8, c[0x0][0x380] ;  /* 0x00007000ff0877ac */ /* 0x000ea20008000c00 */
[----:B------:R-:W1:Y:S06]  /*0040*/  S2R R3, SR_TID.Y ;  /* 0x0000000000037919 */ /* 0x000e6c0000002200 */
[----:B------:R-:W0:Y:S08]  /*0050*/  S2UR UR5, SR_CTAID.X ;  /* 0x00000000000579c3 */ /* 0x000e300000002500 */
[----:B------:R-:W0:Y:S08]  /*0060*/  LDC R10, c[0x0][0x360] ;  /* 0x0000d800ff0a7b82 */ /* 0x000e300000000800 */
[----:B------:R-:W1:Y:S01]  /*0070*/  S2UR UR4, SR_CTAID.Y ;  /* 0x00000000000479c3 */ /* 0x000e620000002600 */
[----:B0-----:R-:W-:-:S05]  /*0080*/  IMAD R10, R10, UR5, R11 ;  /* 0x000000050a0a7c24 */ /* 0x001fca000f8e020b */
[----:B--2---:R-:W-:Y:S01]  /*0090*/  ISETP.GE.U32.AND P1, PT, R10, UR10, PT ;  /* 0x0000000a0a007c0c */ /* 0x004fe2000bf26070 */
[----:B-1----:R-:W-:-:S03]  /*00a0*/  IMAD R0, R0, UR4, R3 ;  /* 0x0000000400007c24 */ /* 0x002fc6000f8e0203 */
[----:B------:R-:W-:Y:S02]  /*00b0*/  ISETP.GE.U32.AND.EX P1, PT, RZ, UR11, PT, P1 ;  /* 0x0000000bff007c0c */ /* 0x000fe4000bf26110 */
[----:B------:R-:W-:-:S04]  /*00c0*/  ISETP.GE.U32.AND P0, PT, R0, UR8, PT ;  /* 0x0000000800007c0c */ /* 0x000fc8000bf06070 */
[----:B------:R-:W-:-:S13]  /*00d0*/  ISETP.GE.U32.OR.EX P0, PT, RZ, UR9, P1, P0 ;  /* 0x00000009ff007c0c */ /* 0x000fda0008f06500 */
[----:B------:R-:W-:Y:S05]  /*00e0*/  @P0 EXIT ;  /* 0x000000000000094d */ /* 0x000fea0003800000 */
[----:B------:R-:W0:Y:S01]  /*00f0*/  LDCU.64 UR8, c[0x0][0x390] ;  /* 0x00007200ff0877ac */ /* 0x000e220008000a00 */
[----:B------:R-:W-:Y:S01]  /*0100*/  CS2R R24, SRZ ;  /* 0x0000000000187805 */ /* 0x000fe2000001ff00 */
[----:B------:R-:W1:Y:S01]  /*0110*/  LDCU.64 UR10, c[0x0][0x358] ;  /* 0x00006b00ff0a77ac */ /* 0x000e620008000a00 */
[----:B0-----:R-:W-:-:S04]  /*0120*/  UISETP.NE.U32.AND UP0, UPT, UR8, URZ, UPT ;  /* 0x000000ff0800728c */ /* 0x001fc8000bf05070 */
[----:B------:R-:W-:-:S09]  /*0130*/  UISETP.NE.AND.EX UP0, UPT, UR9, URZ, UPT, UP0 ;  /* 0x000000ff0900728c */ /* 0x000fd2000bf05300 */
[----:B-1----:R-:W-:Y:S05]  /*0140*/  BRA.U !UP0, `(.L_x_0) ;  /* 0x0000000908a47547 */ /* 0x002fea000b800000 */
[----:B------:R-:W0:Y:S01]  /*0150*/  LDC.64 R8, c[0x0][0x3a8] ;  /* 0x0000ea00ff087b82 */ /* 0x000e220000000a00 */
[----:B------:R-:W-:Y:S01]  /*0160*/  UISETP.GE.U32.AND UP0, UPT, UR8, 0x8, UPT ;  /* 0x000000080800788c */ /* 0x000fe2000bf06070 */
[----:B------:R-:W-:Y:S01]  /*0170*/  CS2R R24, SRZ ;  /* 0x0000000000187805 */ /* 0x000fe2000001ff00 */
[----:B------:R-:W-:Y:S02]  /*0180*/  ULOP3.LUT UR12, UR8, 0x7, URZ, 0xc0, !UPT ;  /* 0x00000007080c7892 */ /* 0x000fe4000f8ec0ff */
[----:B------:R-:W-:Y:S02]  /*0190*/  UISETP.GE.U32.AND.EX UP0, UPT, UR9, URZ, UPT, UP0 ;  /* 0x000000ff0900728c */ /* 0x000fe4000bf06100 */
[----:B------:R-:W-:Y:S01]  /*01a0*/  UISETP.NE.U32.AND UP1, UPT, UR12, URZ, UPT ;  /* 0x000000ff0c00728c */ /* 0x000fe2000bf25070 */
[----:B------:R-:W-:Y:S01]  /*01b0*/  UMOV UR4, URZ ;  /* 0x000000ff00047c82 */ /* 0x000fe20008000000 */
[----:B------:R-:W-:Y:S02]  /*01c0*/  UMOV UR5, URZ ;  /* 0x000000ff00057c82 */ /* 0x000fe40008000000 */
[----:B------:R-:W-:Y:S01]  /*01d0*/  UISETP.NE.AND.EX UP1, UPT, URZ, URZ, UPT, UP1 ;  /* 0x000000ffff00728c */ /* 0x000fe2000bf25310 */
[----:B0-----:R-:W-:-:S04]  /*01e0*/  IMAD.WIDE.U32 R6, R0, R8, RZ ;  /* 0x0000000800067225 */ /* 0x001fc800078e00ff */
[----:B------:R-:W-:Y:S01]  /*01f0*/  IMAD R2, R0, R9, R7 ;  /* 0x0000000900027224 */ /* 0x000fe200078e0207 */
[----:B------:R-:W-:Y:S06]  /*0200*/  BRA.U !UP0, `(.L_x_1) ;  /* 0x0000000508087547 */ /* 0x000fec000b800000 */
[----:B------:R-:W0:Y:S01]  /*0210*/  LDCU.64 UR14, c[0x0][0x3a0] ;  /* 0x00007400ff0e77ac */ /* 0x000e220008000a00 */
[C---:B------:R-:W-:Y:S01]  /*0220*/  IMAD.WIDE.U32 R4, R8.reuse, 0x8, RZ ;  /* 0x0000000808047825 */ /* 0x040fe200078e00ff */
[----:B------:R-:W-:Y:S02]  /*0230*/  SHF.L.U64.HI R27, R8, 0x6, R9 ;  /* 0x00000006081b7819 */ /* 0x000fe40000010209 */
[----:B------:R-:W-:Y:S01]  /*0240*/  CS2R R24, SRZ ;  /* 0x0000000000187805 */ /* 0x000fe2000001ff00 */
[----:B------:R-:W1:Y:S01]  /*0250*/  LDCU.64 UR6, c[0x0][0x3b0] ;  /* 0x00007600ff0677ac */ /* 0x000e620008000a00 */
[----:B------:R-:W-:Y:S01]  /*0260*/  IMAD.SHL.U32 R29, R9, 0x8, RZ ;  /* 0x00000008091d7824 */ /* 0x000fe200078e00ff */
[----:B------:R-:W2:Y:S03]  /*0270*/  LDCU UR5, c[0x0][0x394] ;  /* 0x00007280ff0577ac */ /* 0x000ea60008000800 */
[----:B------:R-:W-:Y:S01]  /*0280*/  IMAD.IADD R29, R5, 0x1, R29 ;  /* 0x00000001051d7824 */ /* 0x000fe200078e021d */
[----:B------:R-:W-:Y:S01]  /*0290*/  ULOP3.LUT UR4, UR8, 0xfffffff8, URZ, 0xc0, !UPT ;  /* 0xfffffff808047892 */ /* 0x000fe2000f8ec0ff */
[----:B0-----:R-:W-:-:S04]  /*02a0*/  LEA R12, P0, R6, UR14, 0x3 ;  /* 0x0000000e060c7c11 */ /* 0x001fc8000f8018ff */
[----:B------:R-:W-:Y:S02]  /*02b0*/  LEA.HI.X R13, R6, UR15, R2, 0x3, P0 ;  /* 0x0000000f060d7c11 */ /* 0x000fe400080f1c02 */
[----:B------:R-:W-:Y:S02]  /*02c0*/  IADD3 R12, P1, PT, R12, 0x20, RZ ;  /* 0x000000200c0c7810 */ /* 0x000fe40007f3e0ff */
[C---:B-1----:R-:W-:Y:S01]  /*02d0*/  LEA R3, P0, R10.reuse, UR6, 0x3 ;  /* 0x000000060a037c11 */ /* 0x042fe2000f8018ff */
[----:B------:R-:W-:Y:S02]  /*02e0*/  UMOV UR6, UR4 ;  /* 0x0000000400067c82 */ /* 0x000fe40008000000 */
[----:B------:R-:W-:Y:S01]  /*02f0*/  IMAD.X R13, RZ, RZ, R13, P1 ;  /* 0x000000ffff0d7224 */ /* 0x000fe200008e060d */
[----:B------:R-:W-:Y:S01]  /*0300*/  LEA.HI.X R26, R10, UR7, RZ, 0x3, P0 ;  /* 0x000000070a1a7c11 */ /* 0x000fe200080f1cff */
[----:B--2---:R-:W-:-:S08]  /*0310*/  UMOV UR7, UR5 ;  /* 0x0000000500077c82 */ /* 0x004fd00008000000 */
.L_x_2:
[----:B------:R-:W-:Y:S01]  /*0320*/  IMAD.MOV.U32 R18, RZ, RZ, R3 ;  /* 0x000000ffff127224 */ /* 0x000fe200078e0003 */
[----:B------:R-:W-:Y:S01]  /*0330*/  IADD3 R20, P0, PT, R3, R4, RZ ;  /* 0x0000000403147210 */ /* 0x000fe20007f1e0ff */
[----:B------:R-:W-:Y:S01]  /*0340*/  IMAD.MOV.U32 R19, RZ, RZ, R26 ;  /* 0x000000ffff137224 */ /* 0x000fe200078e001a */
[----:B------:R-:W2:Y:S04]  /*0350*/  LDG.E.64 R16, desc[UR10][R12.64+-0x20] ;  /* 0xffffe00a0c107981 */ /* 0x000ea8000c1e1b00 */
[----:B------:R-:W3:Y:S04]  /*0360*/  LDG.E.64 R14, desc[UR10][R12.64+-0x18] ;  /* 0xffffe80a0c0e7981 */ /* 0x000ee8000c1e1b00 */
[----:B------:R-:W2:Y:S01]  /*0370*/  LDG.E.64 R18, desc[UR10][R18.64] ;  /* 0x0000000a12127981 */ /* 0x000ea2000c1e1b00 */
[----:B------:R-:W-:-:S05]  /*0380*/  IMAD.X R21, R26, 0x1, R29, P0 ;  /* 0x000000011a157824 */ /* 0x000fca00000e061d */
[----:B------:R-:W3:Y:S01]  /*0390*/  LDG.E.64 R22, desc[UR10][R20.64] ;  /* 0x0000000a14167981 */ /* 0x000ee2000c1e1b00 */
[----:B--2---:R-:W-:Y:S01]  /*03a0*/  DFMA R18, R16, R18, R24 ;  /* 0x000000121012722b */ /* 0x004fe20000000018 */
[----:B------:R-:W-:-:S05]  /*03b0*/  IADD3 R16, P0, PT, R20, R4, RZ ;  /* 0x0000000414107210 */ /* 0x000fca0007f1e0ff */
[--C-:B------:R-:W-:Y:S02]  /*03c0*/  IMAD.X R17, R21, 0x1, R29.reuse, P0 ;  /* 0x0000000115117824 */ /* 0x100fe400000e061d */
[----:B---3--:R-:W-:Y:S01]  /*03d0*/  DFMA R22, R14, R22, R18 ;  /* 0x000000160e16722b */ /* 0x008fe20000000012 */
[----:B------:R-:W-:Y:S01]  /*03e0*/  IADD3 R24, P0, PT, R16, R4, RZ ;  /* 0x0000000410187210 */ /* 0x000fe20007f1e0ff */
[----:B------:R-:W2:Y:S04]  /*03f0*/  LDG.E.64 R14, desc[UR10][R12.64+-0x10] ;  /* 0xfffff00a0c0e7981 */ /* 0x000ea8000c1e1b00 */
[----:B------:R-:W2:Y:S01]  /*0400*/  LDG.E.64 R20, desc[UR10][R16.64] ;  /* 0x0000000a10147981 */ /* 0x000ea2000c1e1b00 */
[----:B------:R-:W-:-:S03]  /*0410*/  IMAD.X R25, R17, 0x1, R29, P0 ;  /* 0x0000000111197824 */ /* 0x000fc600000e061d */
[----:B------:R-:W3:Y:S04]  /*0420*/  LDG.E.64 R18, desc[UR10][R12.64+-0x8] ;  /* 0xfffff80a0c127981 */ /* 0x000ee8000c1e1b00 */
[----:B------:R-:W3:Y:S01]  /*0430*/  LDG.E.64 R16, desc[UR10][R24.64] ;  /* 0x0000000a18107981 */ /* 0x000ee2000c1e1b00 */
[----:B--2---:R-:W-:Y:S01]  /*0440*/  DFMA R20, R14, R20, R22 ;  /* 0x000000140e14722b */ /* 0x004fe20000000016 */
[----:B------:R-:W-:-:S05]  /*0450*/  IADD3 R22, P0, PT, R24, R4, RZ ;  /* 0x0000000418167210 */ /* 0x000fca0007f1e0ff */
[----:B------:R-:W-:Y:S01]  /*0460*/  IMAD.X R23, R25, 0x1, R29, P0 ;  /* 0x0000000119177824 */ /* 0x000fe200000e061d */
[----:B------:R-:W-:Y:S01]  /*0470*/  IADD3 R14, P0, PT, R22, R4, RZ ;  /* 0x00000004160e7210 */ /* 0x000fe20007f1e0ff */
[----:B------:R-:W2:Y:S01]  /*0480*/  LDG.E.64 R24, desc[UR10][R12.64+0x8] ;  /* 0x0000080a0c187981 */ /* 0x000ea2000c1e1b00 */
[----:B---3--:R-:W-:-:S03]  /*0490*/  DFMA R16, R18, R16, R20 ;  /* 0x000000101210722b */ /* 0x008fc60000000014 */
[----:B------:R-:W3:Y:S01]  /*04a0*/  LDG.E.64 R18, desc[UR10][R12.64] ;  /* 0x0000000a0c127981 */ /* 0x000ee2000c1e1b00 */
[----:B------:R-:W-:-:S03]  /*04b0*/  IMAD.X R15, R23, 0x1, R29, P0 ;  /* 0x00000001170f7824 */ /* 0x000fc600000e061d */
[----:B------:R-:W3:Y:S04]  /*04c0*/  LDG.E.64 R20, desc[UR10][R22.64] ;  /* 0x0000000a16147981 */ /* 0x000ee8000c1e1b00 */
[----:B------:R-:W2:Y:S01]  /*04d0*/  LDG.E.64 R22, desc[UR10][R14.64] ;  /* 0x0000000a0e167981 */ /* 0x000ea2000c1e1b00 */
[----:B---3--:R-:W-:Y:S01]  /*04e0*/  DFMA R18, R18, R20, R16 ;  /* 0x000000141212722b */ /* 0x008fe20000000010 */
[----:B------:R-:W-:-:S05]  /*04f0*/  IADD3 R16, P0, PT, R14, R4, RZ ;  /* 0x000000040e107210 */ /* 0x000fca0007f1e0ff */
[--C-:B------:R-:W-:Y:S02]  /*0500*/  IMAD.X R17, R15, 0x1, R29.reuse, P0 ;  /* 0x000000010f117824 */ /* 0x100fe400000e061d */
[----:B------:R-:W3:Y:S01]  /*0510*/  LDG.E.64 R14, desc[UR10][R12.64+0x18] ;  /* 0x0000180a0c0e7981 */ /* 0x000ee2000c1e1b00 */
[----:B--2---:R-:W-:Y:S01]  /*0520*/  DFMA R22, R24, R22, R18 ;  /* 0x000000161816722b */ /* 0x004fe20000000012 */
[----:B------:R-:W-:Y:S02]  /*0530*/  IADD3 R18, P0, PT, R16, R4, RZ ;  /* 0x0000000410127210 */ /* 0x000fe40007f1e0ff */
[----:B------:R0:W2:Y:S04]  /*0540*/  LDG.E.64 R24, desc[UR10][R12.64+0x10] ;  /* 0x0000100a0c187981 */ /* 0x0000a8000c1e1b00 */
[----:B------:R-:W2:Y:S01]  /*0550*/  LDG.E.64 R20, desc[UR10][R16.64] ;  /* 0x0000000a10147981 */ /* 0x000ea2000c1e1b00 */
[----:B------:R-:W-:-:S06]  /*0560*/  IMAD.X R19, R17, 0x1, R29, P0 ;  /* 0x0000000111137824 */ /* 0x000fcc00000e061d */
[----:B------:R-:W3:Y:S01]  /*0570*/  LDG.E.64 R18, desc[UR10][R18.64] ;  /* 0x0000000a12127981 */ /* 0x000ee2000c1e1b00 */
[----:B------:R-:W-:-:S04]  /*0580*/  UIADD3 UR6, UP0, UPT, UR6, -0x8, URZ ;  /* 0xfffffff806067890 */ /* 0x000fc8000ff1e0ff */
[----:B------:R-:W-:Y:S02]  /*0590*/  UIADD3.X UR7, UPT, UPT, UR7, -0x1, URZ, UP0, !UPT ;  /* 0xffffffff07077890 */ /* 0x000fe400087fe4ff */
[----:B------:R-:W-:-:S04]  /*05a0*/  UISETP.NE.U32.AND UP0, UPT, UR6, URZ, UPT ;  /* 0x000000ff0600728c */ /* 0x000fc8000bf05070 */
[----:B------:R-:W-:Y:S01]  /*05b0*/  UISETP.NE.AND.EX UP0, UPT, UR7, URZ, UPT, UP0 ;  /* 0x000000ff0700728c */ /* 0x000fe2000bf05300 */
[----:B------:R-:W-:Y:S02]  /*05c0*/  LEA R3, P0, R8, R3, 0x6 ;  /* 0x0000000308037211 */ /* 0x000fe400078030ff */
[----:B0-----:R-:W-:-:S03]  /*05d0*/  IADD3 R12, P1, PT, R12, 0x40, RZ ;  /* 0x000000400c0c7810 */ /* 0x001fc60007f3e0ff */
[----:B------:R-:W-:Y:S02]  /*05e0*/  IMAD.X R26, R26, 0x1, R27, P0 ;  /* 0x000000011a1a7824 */ /* 0x000fe400000e061b */
[----:B------:R-:W-:Y:S01]  /*05f0*/  IMAD.X R13, RZ, RZ, R13, P1 ;  /* 0x000000ffff0d7224 */ /* 0x000fe200008e060d */
[----:B--2---:R-:W-:-:S08]  /*0600*/  DFMA R24, R24, R20, R22 ;  /* 0x000000141818722b */ /* 0x004fd00000000016 */
[----:B---3--:R-:W-:Y:S01]  /*0610*/  DFMA R24, R14, R18, R24 ;  /* 0x000000120e18722b */ /* 0x008fe20000000018 */
[----:B------:R-:W-:Y:S10]  /*0620*/  BRA.U UP0, `(.L_x_2) ;  /* 0xfffffffd003c7547 */ /* 0x000ff4000b83ffff */
.L_x_1:
[----:B------:R-:W-:Y:S05]  /*0630*/  BRA.U !UP1, `(.L_x_0) ;  /* 0x0000000509687547 */ /* 0x000fea000b800000 */
[----:B------:R-:W-:Y:S02]  /*0640*/  UISETP.GE.U32.AND UP1, UPT, UR12, 0x4, UPT ;  /* 0x000000040c00788c */ /* 0x000fe4000bf26070 */
[----:B------:R-:W-:Y:S02]  /*0650*/  ULOP3.LUT UR7, UR8, 0x3, URZ, 0xc0, !UPT ;  /* 0x0000000308077892 */ /* 0x000fe4000f8ec0ff */
[----:B------:R-:W-:Y:S02]  /*0660*/  UISETP.GE.U32.AND.EX UP1, UPT, URZ, URZ, UPT, UP1 ;  /* 0x000000ffff00728c */ /* 0x000fe4000bf26110 */
[----:B------:R-:W-:-:S04]  /*0670*/  UISETP.NE.U32.AND UP0, UPT, UR7, URZ, UPT ;  /* 0x000000ff0700728c */ /* 0x000fc8000bf05070 */
[----:B------:R-:W-:-:S03]  /*0680*/  UISETP.NE.AND.EX UP0, UPT, URZ, URZ, UPT, UP0 ;  /* 0x000000ffff00728c */ /* 0x000fc6000bf05300 */
[----:B------:R-:W-:Y:S08]  /*0690*/  BRA.U !UP1, `(.L_x_3) ;  /* 0x00000001098c7547 */ /* 0x000ff0000b800000 */
[----:B------:R-:W0:Y:S01]  /*06a0*/  LDCU.64 UR12, c[0x0][0x3a0] ;  /* 0x00007400ff0c77ac */ /* 0x000e220008000a00 */
[----:B------:R-:W-:Y:S01]  /*06b0*/  IMAD R12, R8, UR5, RZ ;  /* 0x00000005080c7c24 */ /* 0x000fe2000f8e02ff */
[----:B------:R-:W-:Y:S01]  /*06c0*/  IADD3 R13, P0, PT, R6, UR4, RZ ;  /* 0x00000004060d7c10 */ /* 0x000fe2000ff1e0ff */
[----:B------:R-:W-:Y:S01]  /*06d0*/  IMAD.MOV.U32 R11, RZ, RZ, RZ ;  /* 0x000000ffff0b7224 */ /* 0x000fe200078e00ff */
[----:B------:R-:W1:Y:S01]  /*06e0*/  LDCU.64 UR14, c[0x0][0x3b0] ;  /* 0x00007600ff0e77ac */ /* 0x000e620008000a00 */
[----:B------:R-:W-:Y:S01]  /*06f0*/  IMAD R3, R9, UR4, R12 ;  /* 0x0000000409037c24 */ /* 0x000fe2000f8e020c */
[----:B------:R-:W-:Y:S01]  /*0700*/  IADD3.X R14, PT, PT, R2, UR5, RZ, P0, !PT ;  /* 0x00000005020e7c10 */ /* 0x000fe200087fe4ff */
[----:B------:R-:W-:-:S04]  /*0710*/  IMAD.WIDE.U32 R4, R8, UR4, R10 ;  /* 0x0000000408047c25 */ /* 0x000fc8000f8e000a */
[----:B------:R-:W-:Y:S01]  /*0720*/  IMAD.IADD R3, R5, 0x1, R3 ;  /* 0x0000000105037824 */ /* 0x000fe200078e0203 */
[C---:B0-----:R-:W-:Y:S02]  /*0730*/  LEA R12, P0, R13.reuse, UR12, 0x3 ;  /* 0x0000000c0d0c7c11 */ /* 0x041fe4000f8018ff */
[C---:B-1----:R-:W-:Y:S02]  /*0740*/  LEA R28, P1, R4.reuse, UR14, 0x3 ;  /* 0x0000000e041c7c11 */ /* 0x042fe4000f8218ff */
[----:B------:R-:W-:Y:S02]  /*0750*/  LEA.HI.X R13, R13, UR13, R14, 0x3, P0 ;  /* 0x0000000d0d0d7c11 */ /* 0x000fe400080f1c0e */
[----:B------:R-:W-:-:S03]  /*0760*/  LEA.HI.X R29, R4, UR15, R3, 0x3, P1 ;  /* 0x0000000f041d7c11 */ /* 0x000fc600088f1c03 */
[----:B------:R-:W2:Y:S04]  /*0770*/  LDG.E.64 R14, desc[UR10][R12.64] ;  /* 0x0000000a0c0e7981 */ /* 0x000ea8000c1e1b00 */
[----:B------:R-:W2:Y:S01]  /*0780*/  LDG.E.64 R4, desc[UR10][R28.64] ;  /* 0x0000000a1c047981 */ /* 0x000ea2000c1e1b00 */
[C---:B------:R-:W-:Y:S01]  /*0790*/  IMAD.SHL.U32 R27, R8.reuse, 0x8, RZ ;  /* 0x00000008081b7824 */ /* 0x040fe200078e00ff */
[----:B------:R-:W-:Y:S02]  /*07a0*/  SHF.L.U64.HI R3, R8, 0x3, R9 ;  /* 0x0000000308037819 */ /* 0x000fe40000010209 */
[----:B------:R-:W3:Y:S02]  /*07b0*/  LDG.E.64 R20, desc[UR10][R12.64+0x8] ;  /* 0x0000080a0c147981 */ /* 0x000ee4000c1e1b00 */
[----:B------:R-:W-:-:S05]  /*07c0*/  IADD3 R16, P0, PT, R27, R28, RZ ;  /* 0x0000001c1b107210 */ /* 0x000fca0007f1e0ff */
[----:B------:R-:W-:Y:S01]  /*07d0*/  IMAD.X R17, R3, 0x1, R29, P0 ;  /* 0x0000000103117824 */ /* 0x000fe200000e061d */
[-C--:B------:R-:W-:Y:S01]  /*07e0*/  IADD3 R18, P0, PT, R16, R27.reuse, RZ ;  /* 0x0000001b10127210 */ /* 0x080fe20007f1e0ff */
[----:B------:R-:W4:Y:S04]  /*07f0*/  LDG.E.64 R28, desc[UR10][R12.64+0x18] ;  /* 0x0000180a0c1c7981 */ /* 0x000f28000c1e1b00 */
[----:B------:R-:W3:Y:S01]  /*0800*/  LDG.E.64 R22, desc[UR10][R16.64] ;  /* 0x0000000a10167981 */ /* 0x000ee2000c1e1b00 */
[----:B------:R-:W-:Y:S01]  /*0810*/  IMAD.X R19, R17, 0x1, R3, P0 ;  /* 0x0000000111137824 */ /* 0x000fe200000e0603 */
[----:B------:R-:W-:-:S05]  /*0820*/  IADD3 R26, P0, PT, R18, R27, RZ ;  /* 0x0000001b121a7210 */ /* 0x000fca0007f1e0ff */
[----:B------:R-:W-:-:S06]  /*0830*/  IMAD.X R27, R19, 0x1, R3, P0 ;  /* 0x00000001131b7824 */ /* 0x000fcc00000e0603 */
[----:B------:R-:W4:Y:S01]  /*0840*/  LDG.E.64 R26, desc[UR10][R26.64] ;  /* 0x0000000a1a1a7981 */ /* 0x000f22000c1e1b00 */
[----:B--2---:R-:W-:-:S03]  /*0850*/  DFMA R4, R14, R4, R24 ;  /* 0x000000040e04722b */ /* 0x004fc60000000018 */
[----:B------:R-:W2:Y:S04]  /*0860*/  LDG.E.64 R14, desc[UR10][R12.64+0x10] ;  /* 0x0000100a0c0e7981 */ /* 0x000ea8000c1e1b00 */
[----:B------:R-:W2:Y:S01]  /*0870*/  LDG.E.64 R24, desc[UR10][R18.64] ;  /* 0x0000000a12187981 */ /* 0x000ea2000c1e1b00 */
[----:B---3--:R-:W-:Y:S01]  /*0880*/  DFMA R4, R20, R22, R4 ;  /* 0x000000161404722b */ /* 0x008fe20000000004 */
[----:B------:R-:W-:-:S04]  /*0890*/  UIADD3 UR4, UP1, UPT, UR4, 0x4, URZ ;  /* 0x0000000404047890 */ /* 0x000fc8000ff3e0ff */
[----:B------:R-:W-:-:S03]  /*08a0*/  UIADD3.X UR5, UPT, UPT, URZ, UR5, URZ, UP1, !UPT ;  /* 0x00000005ff057290 */ /* 0x000fc60008ffe4ff */
[----:B--2---:R-:W-:-:S08]  /*08b0*/  DFMA R24, R14, R24, R4 ;  /* 0x000000180e18722b */ /* 0x004fd00000000004 */
[----:B----4-:R-:W-:-:S11]  /*08c0*/  DFMA R24, R28, R26, R24 ;  /* 0x0000001a1c18722b */ /* 0x010fd60000000018 */
.L_x_3:
[----:B------:R-:W-:Y:S05]  /*08d0*/  BRA.U !UP0, `(.L_x_0) ;  /* 0x0000000108c07547 */ /* 0x000fea000b800000 */
[----:B------:R-:W-:Y:S02]  /*08e0*/  UISETP.NE.U32.AND UP1, UPT, UR7, 0x1, UPT ;  /* 0x000000010700788c */ /* 0x000fe4000bf25070 */
[----:B------:R-:W-:Y:S02]  /*08f0*/  ULOP3.LUT UR6, UR8, 0x1, URZ, 0xc0, !UPT ;  /* 0x0000000108067892 */ /* 0x000fe4000f8ec0ff */
[----:B------:R-:W-:Y:S02]  /*0900*/  UISETP.NE.AND.EX UP1, UPT, URZ, URZ, UPT, UP1 ;  /* 0x000000ffff00728c */ /* 0x000fe4000bf25310 */
[----:B------:R-:W-:-:S04]  /*0910*/  UISETP.NE.U32.AND UP0, UPT, UR6, 0x1, UPT ;  /* 0x000000010600788c */ /* 0x000fc8000bf05070 */
[----:B------:R-:W-:-:S03]  /*0920*/  UISETP.NE.U32.AND.EX UP0, UPT, URZ, URZ, UPT, UP0 ;  /* 0x000000ffff00728c */ /* 0x000fc6000bf05100 */
[----:B------:R-:W-:Y:S08]  /*0930*/  BRA.U !UP1, `(.L_x_4) ;  /* 0x0000000109607547 */ /* 0x000ff0000b800000 */
[----:B------:R-:W0:Y:S01]  /*0940*/  LDCU.64 UR6, c[0x0][0x3a0] ;  /* 0x00007400ff0677ac */ /* 0x000e220008000a00 */
[----:B------:R-:W-:Y:S01]  /*0950*/  IMAD.MOV.U32 R4, RZ, RZ, R10 ;  /* 0x000000ffff047224 */ /* 0x000fe200078e000a */
[----:B------:R-:W-:Y:S01]  /*0960*/  IADD3 R3, P0, PT, R6, UR4, RZ ;  /* 0x0000000406037c10 */ /* 0x000fe2000ff1e0ff */
[----:B------:R-:W-:Y:S01]  /*0970*/  IMAD.MOV.U32 R5, RZ, RZ, RZ ;  /* 0x000000ffff057224 */ /* 0x000fe200078e00ff */
[----:B------:R-:W1:Y:S01]  /*0980*/  LDCU.64 UR8, c[0x0][0x3b0] ;  /* 0x00007600ff0877ac */ /* 0x000e620008000a00 */
[----:B------:R-:W-:Y:S01]  /*0990*/  IMAD R12, R8, UR5, RZ ;  /* 0x00000005080c7c24 */ /* 0x000fe2000f8e02ff */
[----:B------:R-:W-:Y:S01]  /*09a0*/  IADD3.X R16, PT, PT, R2, UR5, RZ, P0, !PT ;  /* 0x0000000502107c10 */ /* 0x000fe200087fe4ff */
[----:B------:R-:W-:-:S04]  /*09b0*/  IMAD.WIDE.U32 R14, R8, UR4, R4 ;  /* 0x00000004080e7c25 */ /* 0x000fc8000f8e0004 */
[----:B------:R-:W-:-:S04]  /*09c0*/  IMAD R5, R9, UR4, R12 ;  /* 0x0000000409057c24 */ /* 0x000fc8000f8e020c */
[----:B------:R-:W-:Y:S01]  /*09d0*/  IMAD.IADD R13, R15, 0x1, R5 ;  /* 0x000000010f0d7824 */ /* 0x000fe200078e0205 */
[C---:B0-----:R-:W-:Y:S02]  /*09e0*/  LEA R4, P0, R3.reuse, UR6, 0x3 ;  /* 0x0000000603047c11 */ /* 0x041fe4000f8018ff */
[C---:B-1----:R-:W-:Y:S02]  /*09f0*/  LEA R12, P1, R14.reuse, UR8, 0x3 ;  /* 0x000000080e0c7c11 */ /* 0x042fe4000f8218ff */
[----:B------:R-:W-:Y:S02]  /*0a00*/  LEA.HI.X R5, R3, UR7, R16, 0x3, P0 ;  /* 0x0000000703057c11 */ /* 0x000fe400080f1c10 */
[----:B------:R-:W-:Y:S02]  /*0a10*/  LEA.HI.X R13, R14, UR9, R13, 0x3, P1 ;  /* 0x000000090e0d7c11 */ /* 0x000fe400088f1c0d */
[C---:B------:R-:W-:Y:S01]  /*0a20*/  LEA R14, P0, R8.reuse, R12, 0x3 ;  /* 0x0000000c080e7211 */ /* 0x040fe200078018ff */
[----:B------:R-:W2:Y:S04]  /*0a30*/  LDG.E.64 R16, desc[UR10][R4.64] ;  /* 0x0000000a04107981 */ /* 0x000ea8000c1e1b00 */
[----:B------:R-:W2:Y:S01]  /*0a40*/  LDG.E.64 R18, desc[UR10][R12.64] ;  /* 0x0000000a0c127981 */ /* 0x000ea2000c1e1b00 */
[----:B------:R-:W-:-:S03]  /*0a50*/  LEA.HI.X R15, R8, R13, R9, 0x3, P0 ;  /* 0x0000000d080f7211 */ /* 0x000fc600000f1c09 */
[----:B------:R-:W3:Y:S04]  /*0a60*/  LDG.E.64 R20, desc[UR10][R4.64+0x8] ;  /* 0x0000080a04147981 */ /* 0x000ee8000c1e1b00 */
[----:B------:R-:W3:Y:S01]  /*0a70*/  LDG.E.64 R14, desc[UR10][R14.64] ;  /* 0x0000000a0e0e7981 */ /* 0x000ee2000c1e1b00 */
[----:B------:R-:W-:-:S04]  /*0a80*/  UIADD3 UR4, UP1, UPT, UR4, 0x2, URZ ;  /* 0x0000000204047890 */ /* 0x000fc8000ff3e0ff */
[----:B------:R-:W-:Y:S01]  /*0a90*/  UIADD3.X UR5, UPT, UPT, URZ, UR5, URZ, UP1, !UPT ;  /* 0x00000005ff057290 */ /* 0x000fe20008ffe4ff */
[----:B--2---:R-:W-:-:S08]  /*0aa0*/  DFMA R16, R16, R18, R24 ;  /* 0x000000121010722b */ /* 0x004fd00000000018 */
[----:B---3--:R-:W-:-:S11]  /*0ab0*/  DFMA R24, R20, R14, R16 ;  /* 0x0000000e1418722b */ /* 0x008fd60000000010 */
.L_x_4:
[----:B------:R-:W-:Y:S05]  /*0ac0*/  BRA.U UP0, `(.L_x_0) ;  /* 0x0000000100447547 */ /* 0x000fea000b800000 */
[----:B------:R-:W0:Y:S01]  /*0ad0*/  LDCU.64 UR6, c[0x0][0x3a0] ;  /* 0x00007400ff0677ac */ /* 0x000e220008000a00 */
[----:B------:R-:W-:Y:S01]  /*0ae0*/  IMAD R4, R8, UR5, RZ ;  /* 0x0000000508047c24 */ /* 0x000fe2000f8e02ff */
[----:B------:R-:W-:Y:S01]  /*0af0*/  IADD3 R6, P0, PT, R6, UR4, RZ ;  /* 0x0000000406067c10 */ /* 0x000fe2000ff1e0ff */
[----:B------:R-:W-:Y:S01]  /*0b00*/  IMAD.MOV.U32 R5, RZ, RZ, RZ ;  /* 0x000000ffff057224 */ /* 0x000fe200078e00ff */
[----:B------:R-:W1:Y:S01]  /*0b10*/  LDCU.64 UR8, c[0x0][0x3b0] ;  /* 0x00007600ff0877ac */ /* 0x000e620008000a00 */
[----:B------:R-:W-:Y:S01]  /*0b20*/  IMAD R7, R9, UR4, R4 ;  /* 0x0000000409077c24 */ /* 0x000fe2000f8e0204 */
[----:B------:R-:W-:Y:S01]  /*0b30*/  IADD3.X R3, PT, PT, R2, UR5, RZ, P0, !PT ;  /* 0x0000000502037c10 */ /* 0x000fe200087fe4ff */
[----:B------:R-:W-:-:S04]  /*0b40*/  IMAD.MOV.U32 R4, RZ, RZ, R10 ;  /* 0x000000ffff047224 */ /* 0x000fc800078e000a */
[----:B------:R-:W-:-:S04]  /*0b50*/  IMAD.WIDE.U32 R8, R8, UR4, R4 ;  /* 0x0000000408087c25 */ /* 0x000fc8000f8e0004 */
[----:B------:R-:W-:Y:S01]  /*0b60*/  IMAD.IADD R5, R9, 0x1, R7 ;  /* 0x0000000109057824 */ /* 0x000fe200078e0207 */
[----:B0-----:R-:W-:Y:S02]  /*0b70*/  LEA R2, P0, R6, UR6, 0x3 ;  /* 0x0000000606027c11 */ /* 0x001fe4000f8018ff */
[----:B-1----:R-:W-:Y:S02]  /*0b80*/  LEA R4, P1, R8, UR8, 0x3 ;  /* 0x0000000808047c11 */ /* 0x002fe4000f8218ff */
[----:B------:R-:W-:Y:S02]  /*0b90*/  LEA.HI.X R3, R6, UR7, R3, 0x3, P0 ;  /* 0x0000000706037c11 */ /* 0x000fe400080f1c03 */
[----:B------:R-:W-:-:S04]  /*0ba0*/  LEA.HI.X R5, R8, UR9, R5, 0x3, P1 ;  /* 0x0000000908057c11 */ /* 0x000fc800088f1c05 */
[----:B------:R-:W2:Y:S04]  /*0bb0*/  LDG.E.64 R2, desc[UR10][R2.64] ;  /* 0x0000000a02027981 */ /* 0x000ea8000c1e1b00 */
[----:B------:R-:W2:Y:S02]  /*0bc0*/  LDG.E.64 R4, desc[UR10][R4.64] ;  /* 0x0000000a04047981 */ /* 0x000ea4000c1e1b00 */
[----:B--2---:R-:W-:-:S11]  /*0bd0*/  DFMA R24, R2, R4, R24 ;  /* 0x000000040218722b */ /* 0x004fd60000000018 */
.L_x_0:
[----:B------:R-:W0:Y:S01]  /*0be0*/  LDCU.64 UR4, c[0x0][0x3d0] ;  /* 0x00007a00ff0477ac */ /* 0x000e220008000a00 */
[----:B------:R-:W-:Y:S02]  /*0bf0*/  IMAD.MOV.U32 R2, RZ, RZ, R10 ;  /* 0x000000ffff027224 */ /* 0x000fe400078e000a */
[----:B------:R-:W-:Y:S01]  /*0c00*/  IMAD.MOV.U32 R3, RZ, RZ, RZ ;  /* 0x000000ffff037224 */ /* 0x000fe200078e00ff */
[----:B------:R-:W1:Y:S01]  /*0c10*/  LDCU.64 UR6, c[0x0][0x3c8] ;  /* 0x00007900ff0677ac */ /* 0x000e620008000a00 */
[----:B0-----:R-:W-:-:S04]  /*0c20*/  IMAD.WIDE.U32 R2, R0, UR4, R2 ;  /* 0x0000000400027c25 */ /* 0x001fc8000f8e0002 */
[----:B------:R-:W-:Y:S01]  /*0c30*/  IMAD R3, R0, UR5, R3 ;  /* 0x0000000500037c24 */ /* 0x000fe2000f8e0203 */
[----:B-1----:R-:W-:-:S04]  /*0c40*/  LEA R4, P0, R2, UR6, 0x3 ;  /* 0x0000000602047c11 */ /* 0x002fc8000f8018ff */
[----:B------:R-:W-:-:S05]  /*0c50*/  LEA.HI.X R5, R2, UR7, R3, 0x3, P0 ;  /* 0x0000000702057c11 */ /* 0x000fca00080f1c03 */
[----:B------:R-:W-:Y:S01]  /*0c60*/  STG.E.64 desc[UR10][R4.64], R24 ;  /* 0x0000001804007986 */ /* 0x000fe2000c101b0a */
[----:B------:R-:W-:Y:S05]  /*0c70*/  EXIT ;  /* 0x000000000000794d */ /* 0x000fea0003800000 */
.L_x_5:
[----:B------:R-:W-:-:S00]  /*0c80*/  BRA `(.L_x_5) ;  /* 0xfffffffc00fc7947 */ /* 0x000fc0000383ffff */
[----:B------:R-:W-:-:S00]  /*0c90*/  NOP ;  /* 0x0000000000007918 */ /* 0x000fc00000000000 */
        /* <DEDUP_REMOVED lines=14> */
.L_x_12:


//--------------------- .text._Z7gemm_v1IfEvmmmT_PKS0_mS2_mS0_PS0_m --------------------------
	.section	.text._Z7gemm_v1IfEvmmmT_PKS0_mS2_mS0_PS0_m,"ax",@progbits
	.align	128
        .global         _Z7gemm_v1IfEvmmmT_PKS0_mS2_mS0_PS0_m
        .type           _Z7gemm_v1IfEvmmmT_PKS0_mS2_mS0_PS0_m,@function
        .size           _Z7gemm_v1IfEvmmmT_PKS0_mS2_mS0_PS0_m,(.L_x_13 - _Z7gemm_v1IfEvmmmT_PKS0_mS2_mS0_PS0_m)
        .other          _Z7gemm_v1IfEvmmmT_PKS0_mS2_mS0_PS0_m,@"STO_CUDA_ENTRY STV_DEFAULT"
_Z7gemm_v1IfEvmmmT_PKS0_mS2_mS0_PS0_m:
.text._Z7gemm_v1IfEvmmmT_PKS0_mS2_mS0_PS0_m:
        /* <DEDUP_REMOVED lines=16> */
[----:B------:R-:W-:Y:S01]  /*0100*/  IMAD.MOV.U32 R9, RZ, RZ, RZ ;  /* 0x000000ffff097224 */ /* 0x000fe200078e00ff */
[----:B------:R-:W1:Y:S01]  /*0110*/  LDCU.64 UR10, c[0x0][0x358] ;  /* 0x00006b00ff0a77ac */ /* 0x000e620008000a00 */
[----:B0-----:R-:W-:-:S04]  /*0120*/  UISETP.NE.U32.AND UP0, UPT, UR8, URZ, UPT ;  /* 0x000000ff0800728c */ /* 0x001fc8000bf05070 */
[----:B------:R-:W-:-:S09]  /*0130*/  UISETP.NE.AND.EX UP0, UPT, UR9, URZ, UPT, UP0 ;  /* 0x000000ff0900728c */ /* 0x000fd2000bf05300 */
[----:B-1----:R-:W-:Y:S05]  /*0140*/  BRA.U !UP0, `(.L_x_6) ;  /* 0x0000000908a07547 */ /* 0x002fea000b800000 */
[----:B------:R-:W0:Y:S01]  /*0150*/  LDC.64 R12, c[0x0][0x3a8] ;  /* 0x0000ea00ff0c7b82 */ /* 0x000e220000000a00 */
[----:B------:R-:W-:Y:S01]  /*0160*/  UISETP.GE.U32.AND UP0, UPT, UR8, 0x8, UPT ;  /* 0x000000080800788c */ /* 0x000fe2000bf06070 */
[----:B------:R-:W-:Y:S01]  /*0170*/  IMAD.MOV.U32 R9, RZ, RZ, RZ ;  /* 0x000000ffff097224 */ /* 0x000fe200078e00ff */
        /* <DEDUP_REMOVED lines=10> */
[----:B------:R-:W-:-:S04]  /*0220*/  IMAD.WIDE.U32 R16, R12, 0x4, RZ ;  /* 0x000000040c107825 */ /* 0x000fc800078e00ff */
[----:B------:R-:W-:Y:S01]  /*0230*/  HFMA2 R9, -RZ, RZ, 0, 0 ;  /* 0x00000000ff097431 */ /* 0x000fe200000001ff */
[----:B------:R-:W1:Y:S01]  /*0240*/  LDCU.64 UR6, c[0x0][0x3b0] ;  /* 0x00007600ff0677ac */ /* 0x000e620008000a00 */
[----:B------:R-:W-:Y:S01]  /*0250*/  IMAD.SHL.U32 R7, R13, 0x4, RZ ;  /* 0x000000040d077824 */ /* 0x000fe200078e00ff */
[----:B------:R-:W2:Y:S03]  /*0260*/  LDCU UR5, c[0x0][0x394] ;  /* 0x00007280ff0577ac */ /* 0x000ea60008000800 */
[----:B------:R-:W-:Y:S01]  /*0270*/  IMAD.IADD R6, R17, 0x1, R7 ;  /* 0x0000000111067824 */ /* 0x000fe200078e0207 */
[----:B------:R-:W-:Y:S01]  /*0280*/  ULOP3.LUT UR4, UR8, 0xfffffff8, URZ, 0xc0, !UPT ;  /* 0xfffffff808047892 */ /* 0x000fe2000f8ec0ff */
[----:B0-----:R-:W-:-:S04]  /*0290*/  LEA R5, P1, R14, UR14, 0x2 ;  /* 0x0000000e0e057c11 */ /* 0x001fc8000f8210ff */
[----:B------:R-:W-:Y:S02]  /*02a0*/  IADD3 R5, P2, PT, R5, 0x10, RZ ;  /* 0x0000001005057810 */ /* 0x000fe40007f5e0ff */
[----:B------:R-:W-:Y:S02]  /*02b0*/  LEA.HI.X R19, R14, UR15, R2, 0x2, P1 ;  /* 0x0000000f0e137c11 */ /* 0x000fe400088f1402 */
[C---:B-1----:R-:W-:Y:S01]  /*02c0*/  LEA R4, P0, R10.reuse, UR6, 0x2 ;  /* 0x000000060a047c11 */ /* 0x042fe2000f8010ff */
[----:B------:R-:W-:Y:S02]  /*02d0*/  UMOV UR6, UR4 ;  /* 0x0000000400067c82 */ /* 0x000fe40008000000 */
[----:B------:R-:W-:Y:S01]  /*02e0*/  IMAD.X R19, RZ, RZ, R19, P2 ;  /* 0x000000ffff137224 */ /* 0x000fe200010e0613 */
[----:B------:R-:W-:Y:S01]  /*02f0*/  LEA.HI.X R3, R10, UR7, RZ, 0x2, P0 ;  /* 0x000000070a037c11 */ /* 0x000fe200080f14ff */
[----:B--2---:R-:W-:-:S08]  /*0300*/  UMOV UR7, UR5 ;  /* 0x0000000500077c82 */ /* 0x004fd00008000000 */
.L_x_8:
[----:B------:R-:W-:Y:S01]  /*0310*/  IADD3 R28, P0, PT, R4, R16, RZ ;  /* 0x00000010041c7210 */ /* 0x000fe20007f1e0ff */
[----:B------:R-:W-:Y:S01]  /*0320*/  IMAD.MOV.U32 R18, RZ, RZ, R5 ;  /* 0x000000ffff127224 */ /* 0x000fe200078e0005 */
[----:B------:R-:W-:-:S03]  /*0330*/  MOV R5, R3 ;  /* 0x0000000300057202 */ /* 0x000fc60000000f00 */
[----:B------:R-:W-:Y:S01]  /*0340*/  IMAD.X R29, R3, 0x1, R6, P0 ;  /* 0x00000001031d7824 */ /* 0x000fe200000e0606 */
[----:B------:R-:W2:Y:S01]  /*0350*/  LDG.E R21, desc[UR10][R18.64+-0x10] ;  /* 0xfffff00a12157981 */ /* 0x000ea2000c1e1900 */
[----:B------:R-:W-:-:S03]  /*0360*/  IADD3 R26, P0, PT, R28, R16, RZ ;  /* 0x000000101c1a7210 */ /* 0x000fc60007f1e0ff */
[----:B------:R-:W2:Y:S02]  /*0370*/  LDG.E R24, desc[UR10][R4.64] ;  /* 0x0000000a04187981 */ /* 0x000ea4000c1e1900 */
[----:B------:R-:W-:Y:S02]  /*0380*/  IMAD.X R27, R29, 0x1, R6, P0 ;  /* 0x000000011d1b7824 */ /* 0x000fe400000e0606 */
[----:B------:R-:W3:Y:S04]  /*0390*/  LDG.E R8, desc[UR10][R18.64+-0xc] ;  /* 0xfffff40a12087981 */ /* 0x000ee8000c1e1900 */
[----:B------:R-:W4:Y:S04]  /*03a0*/  LDG.E R7, desc[UR10][R26.64] ;  /* 0x0000000a1a077981 */ /* 0x000f28000c1e1900 */
[----:B------:R-:W3:Y:S04]  /*03b0*/  LDG.E R5, desc[UR10][R28.64] ;  /* 0x0000000a1c057981 */ /* 0x000ee8000c1e1900 */
[----:B------:R-:W4:Y:S01]  /*03c0*/  LDG.E R28, desc[UR10][R18.64+-0x8] ;  /* 0xfffff80a121c7981 */ /* 0x000f22000c1e1900 */
[----:B------:R-:W-:-:S03]  /*03d0*/  IADD3 R22, P0, PT, R26, R16, RZ ;  /* 0x000000101a167210 */ /* 0x000fc60007f1e0ff */
[----:B------:R-:W5:Y:S01]  /*03e0*/  LDG.E R29, desc[UR10][R18.64+0x8] ;  /* 0x0000080a121d7981 */ /* 0x000f62000c1e1900 */
[----:B------:R-:W-:Y:S02]  /*03f0*/  IADD3.X R23, PT, PT, R27, R6, RZ, P0, !PT ;  /* 0x000000061b177210 */ /* 0x000fe400007fe4ff */
[----:B------:R-:W-:-:S03]  /*0400*/  IADD3 R20, P0, PT, R22, R16, RZ ;  /* 0x0000001016147210 */ /* 0x000fc60007f1e0ff */
[----:B------:R-:W5:Y:S01]  /*0410*/  LDG.E R22, desc[UR10][R22.64] ;  /* 0x0000000a16167981 */ /* 0x000f62000c1e1900 */
[----:B--2---:R-:W-:Y:S01]  /*0420*/  FFMA R9, R21, R24, R9 ;  /* 0x0000001815097223 */ /* 0x004fe20000000009 */
[--C-:B------:R-:W-:Y:S01]  /*0430*/  IMAD.X R21, R23, 0x1, R6.reuse, P0 ;  /* 0x0000000117157824 */ /* 0x100fe200000e0606 */
[-C--:B------:R-:W-:Y:S01]  /*0440*/  IADD3 R24, P0, PT, R20, R16.reuse, RZ ;  /* 0x0000001014187210 */ /* 0x080fe20007f1e0ff */
[----:B------:R-:W2:Y:S04]  /*0450*/  LDG.E R23, desc[UR10][R18.64+0x4] ;  /* 0x0000040a12177981 */ /* 0x000ea8000c1e1900 */
[----:B------:R-:W-:Y:S01]  /*0460*/  IMAD.X R25, R21, 0x1, R6, P0 ;  /* 0x0000000115197824 */ /* 0x000fe200000e0606 */
[----:B------:R-:W2:Y:S01]  /*0470*/  LDG.E R20, desc[UR10][R20.64] ;  /* 0x0000000a14147981 */ /* 0x000ea2000c1e1900 */
[----:B---3--:R-:W-:Y:S01]  /*0480*/  FFMA R9, R8, R5, R9 ;  /* 0x0000000508097223 */ /* 0x008fe20000000009 */
[----:B------:R-:W-:-:S02]  /*0490*/  IADD3 R8, P0, PT, R24, R16, RZ ;  /* 0x0000001018087210 */ /* 0x000fc40007f1e0ff */
[----:B------:R-:W5:Y:S04]  /*04a0*/  LDG.E R5, desc[UR10][R18.64+-0x4] ;  /* 0xfffffc0a12057981 */ /* 0x000f68000c1e1900 */
[----:B------:R-:W3:Y:S01]  /*04b0*/  LDG.E R24, desc[UR10][R24.64] ;  /* 0x0000000a18187981 */ /* 0x000ee2000c1e1900 */
[----:B----4-:R-:W-:Y:S01]  /*04c0*/  FFMA R28, R28, R7, R9 ;  /* 0x000000071c1c7223 */ /* 0x010fe20000000009 */
[----:B------:R-:W-:Y:S02]  /*04d0*/  IADD3.X R9, PT, PT, R25, R6, RZ, P0, !PT ;  /* 0x0000000619097210 */ /* 0x000fe400007fe4ff */
[----:B------:R-:W2:Y:S01]  /*04e0*/  LDG.E R7, desc[UR10][R18.64] ;  /* 0x0000000a12077981 */ /* 0x000ea2000c1e1900 */
[----:B------:R-:W-:-:S03]  /*04f0*/  IADD3 R26, P0, PT, R8, R16, RZ ;  /* 0x00000010081a7210 */ /* 0x000fc60007f1e0ff */
[----:B------:R-:W4:Y:S02]  /*0500*/  LDG.E R8, desc[UR10][R8.64] ;  /* 0x0000000a08087981 */ /* 0x000f24000c1e1900 */
[----:B------:R-:W-:Y:S02]  /*0510*/  IMAD.X R27, R9, 0x1, R6, P0 ;  /* 0x00000001091b7824 */ /* 0x000fe400000e0606 */
[----:B------:R0:W4:Y:S04]  /*0520*/  LDG.E R21, desc[UR10][R18.64+0xc] ;  /* 0x00000c0a12157981 */ /* 0x000128000c1e1900 */
[----:B------:R-:W4:Y:S01]  /*0530*/  LDG.E R26, desc[UR10][R26.64] ;  /* 0x0000000a1a1a7981 */ /* 0x000f22000c1e1900 */
[----:B------:R-:W-:-:S04]  /*0540*/  UIADD3 UR6, UP0, UPT, UR6, -0x8, URZ ;  /* 0xfffffff806067890 */ /* 0x000fc8000ff1e0ff */
[----:B------:R-:W-:Y:S02]  /*0550*/  UIADD3.X UR7, UPT, UPT, UR7, -0x1, URZ, UP0, !UPT ;  /* 0xffffffff07077890 */ /* 0x000fe400087fe4ff */
[----:B------:R-:W-:-:S04]  /*0560*/  UISETP.NE.U32.AND UP0, UPT, UR6, URZ, UPT ;  /* 0x000000ff0600728c */ /* 0x000fc8000bf05070 */
[----:B------:R-:W-:Y:S01]  /*0570*/  UISETP.NE.AND.EX UP0, UPT, UR7, URZ, UPT, UP0 ;  /* 0x000000ff0700728c */ /* 0x000fe2000bf05300 */
[----:B------:R-:W-:-:S04]  /*0580*/  LEA R4, P0, R12, R4, 0x5 ;  /* 0x000000040c047211 */ /* 0x000fc800078028ff */
[----:B------:R-:W-:Y:S01]  /*0590*/  LEA.HI.X R3, R12, R3, R13, 0x5, P0 ;  /* 0x000000030c037211 */ /* 0x000fe200000f2c0d */
[----:B-----5:R-:W-:Y:S01]  /*05a0*/  FFMA R22, R5, R22, R28 ;  /* 0x0000001605167223 */ /* 0x020fe2000000001c */
[----:B------:R-:W-:-:S03]  /*05b0*/  IADD3 R5, P1, PT, R18, 0x20, RZ ;  /* 0x0000002012057810 */ /* 0x000fc60007f3e0ff */
[----:B--2---:R-:W-:-:S04]  /*05c0*/  FFMA R20, R7, R20, R22 ;  /* 0x0000001407147223 */ /* 0x004fc80000000016 */
[----:B---3--:R-:W-:-:S04]  /*05d0*/  FFMA R20, R23, R24, R20 ;  /* 0x0000001817147223 */ /* 0x008fc80000000014 */
[----:B----4-:R-:W-:Y:S01]  /*05e0*/  FFMA R8, R29, R8, R20 ;  /* 0x000000081d087223 */ /* 0x010fe20000000014 */
[----:B0-----:R-:W-:-:S03]  /*05f0*/  IMAD.X R19, RZ, RZ, R19, P1 ;  /* 0x000000ffff137224 */ /* 0x001fc600008e0613 */
[----:B------:R-:W-:Y:S01]  /*0600*/  FFMA R9, R21, R26, R8 ;  /* 0x0000001a15097223 */ /* 0x000fe20000000008 */
[----:B------:R-:W-:Y:S06]  /*0610*/  BRA.U UP0, `(.L_x_8) ;  /* 0xfffffffd003c7547 */ /* 0x000fec000b83ffff */
.L_x_7:
        /* <DEDUP_REMOVED lines=8> */
[----:B------:R-:W-:Y:S02]  /*06a0*/  HFMA2 R11, -RZ, RZ, 0, 0 ;  /* 0x00000000ff0b7431 */ /* 0x000fe400000001ff */
[----:B------:R-:W-:Y:S01]  /*06b0*/  IMAD R4, R12, UR5, RZ ;  /* 0x000000050c047c24 */ /* 0x000fe2000f8e02ff */
[----:B------:R-:W-:Y:S01]  /*06c0*/  IADD3 R5, P0, PT, R14, UR4, RZ ;  /* 0x000000040e057c10 */ /* 0x000fe2000ff1e0ff */
[----:B------:R-:W1:Y:S01]  /*06d0*/  LDCU.64 UR14, c[0x0][0x3b0] ;  /* 0x00007600ff0e77ac */ /* 0x000e620008000a00 */
[----:B------:R-:W-:Y:S01]  /*06e0*/  SHF.L.U64.HI R23, R12, 0x2, R13 ;  /* 0x000000020c177819 */ /* 0x000fe2000001020d */
[----:B------:R-:W-:Y:S01]  /*06f0*/  IMAD R3, R13, UR4, R4 ;  /* 0x000000040d037c24 */ /* 0x000fe2000f8e0204 */
[----:B------:R-:W-:Y:S01]  /*0700*/  IADD3.X R8, PT, PT, R2, UR5, RZ, P0, !PT ;  /* 0x0000000502087c10 */ /* 0x000fe200087fe4ff */
[----:B------:R-:W-:-:S04]  /*0710*/  IMAD.WIDE.U32 R6, R12, UR4, R10 ;  /* 0x000000040c067c25 */ /* 0x000fc8000f8e000a */
[----:B------:R-:W-:Y:S02]  /*0720*/  IMAD.IADD R3, R7, 0x1, R3 ;  /* 0x0000000107037824 */ /* 0x000fe400078e0203 */
[----:B------:R-:W-:Y:S01]  /*0730*/  IMAD.SHL.U32 R7, R12, 0x4, RZ ;  /* 0x000000040c077824 */ /* 0x000fe200078e00ff */
[C---:B0-----:R-:W-:Y:S02]  /*0740*/  LEA R4, P0, R5.reuse, UR12, 0x2 ;  /* 0x0000000c05047c11 */ /* 0x041fe4000f8010ff */
[C---:B-1----:R-:W-:Y:S02]  /*0750*/  LEA R20, P1, R6.reuse, UR14, 0x2 ;  /* 0x0000000e06147c11 */ /* 0x042fe4000f8210ff */
[----:B------:R-:W-:Y:S02]  /*0760*/  LEA.HI.X R5, R5, UR13, R8, 0x2, P0 ;  /* 0x0000000d05057c11 */ /* 0x000fe400080f1408 */
[----:B------:R-:W-:Y:S02]  /*0770*/  LEA.HI.X R21, R6, UR15, R3, 0x2, P1 ;  /* 0x0000000f06157c11 */ /* 0x000fe400088f1403 */
[----:B------:R-:W-:Y:S01]  /*0780*/  IADD3 R18, P0, PT, R7, R20, RZ ;  /* 0x0000001407127210 */ /* 0x000fe20007f1e0ff */
[----:B------:R-:W2:Y:S03]  /*0790*/  LDG.E R8, desc[UR10][R4.64] ;  /* 0x0000000a04087981 */ /* 0x000ea6000c1e1900 */
[----:B------:R-:W-:Y:S01]  /*07a0*/  IADD3 R16, P1, PT, R18, R7, RZ ;  /* 0x0000000712107210 */ /* 0x000fe20007f3e0ff */
[----:B------:R-:W2:Y:S01]  /*07b0*/  LDG.E R3, desc[UR10][R20.64] ;  /* 0x0000000a14037981 */ /* 0x000ea2000c1e1900 */
[----:B------:R-:W-:-:S02]  /*07c0*/  IADD3.X R19, PT, PT, R23, R21, RZ, P0, !PT ;  /* 0x0000001517137210 */ /* 0x000fc400007fe4ff */
[----:B------:R-:W-:Y:S01]  /*07d0*/  IADD3 R6, P0, PT, R16, R7, RZ ;  /* 0x0000000710067210 */ /* 0x000fe20007f1e0ff */
[----:B------:R-:W3:Y:S02]  /*07e0*/  LDG.E R22, desc[UR10][R4.64+0x4] ;  /* 0x0000040a04167981 */ /* 0x000ee4000c1e1900 */
[--C-:B------:R-:W-:Y:S02]  /*07f0*/  IMAD.X R17, R19, 0x1, R23.reuse, P1 ;  /* 0x0000000113117824 */ /* 0x100fe400008e0617 */
[----:B------:R-:W3:Y:S02]  /*0800*/  LDG.E R18, desc[UR10][R18.64] ;  /* 0x0000000a12127981 */ /* 0x000ee4000c1e1900 */
[----:B------:R-:W-:Y:S02]  /*0810*/  IMAD.X R7, R17, 0x1, R23, P0 ;  /* 0x0000000111077824 */ /* 0x000fe400000e0617 */
[----:B------:R-:W4:Y:S04]  /*0820*/  LDG.E R16, desc[UR10][R16.64] ;  /* 0x0000000a10107981 */ /* 0x000f28000c1e1900 */
[----:B------:R-:W4:Y:S04]  /*0830*/  LDG.E R24, desc[UR10][R4.64+0x8] ;  /* 0x0000080a04187981 */ /* 0x000f28000c1e1900 */
[----:B------:R-:W5:Y:S04]  /*0840*/  LDG.E R20, desc[UR10][R4.64+0xc] ;  /* 0x00000c0a04147981 */ /* 0x000f68000c1e1900 */
[----:B------:R-:W5:Y:S01]  /*0850*/  LDG.E R6, desc[UR10][R6.64] ;  /* 0x0000000a06067981 */ /* 0x000f62000c1e1900 */
[----:B------:R-:W-:-:S04]  /*0860*/  UIADD3 UR4, UP1, UPT, UR4, 0x4, URZ ;  /* 0x0000000404047890 */ /* 0x000fc8000ff3e0ff */
[----:B------:R-:W-:Y:S01]  /*0870*/  UIADD3.X UR5, UPT, UPT, URZ, UR5, URZ, UP1, !UPT ;  /* 0x00000005ff057290 */ /* 0x000fe20008ffe4ff */
[----:B--2---:R-:W-:-:S04]  /*0880*/  FFMA R3, R8, R3, R9 ;  /* 0x0000000308037223 */ /* 0x004fc80000000009 */
[----:B---3--:R-:W-:-:S04]  /*0890*/  FFMA R3, R22, R18, R3 ;  /* 0x0000001216037223 */ /* 0x008fc80000000003 */
[----:B----4-:R-:W-:-:S04]  /*08a0*/  FFMA R3, R24, R16, R3 ;  /* 0x0000001018037223 */ /* 0x010fc80000000003 */
[----:B-----5:R-:W-:-:S07]  /*08b0*/  FFMA R9, R20, R6, R3 ;  /* 0x0000000614097223 */ /* 0x020fce0000000003 */
.L_x_9:
        /* <DEDUP_REMOVED lines=8> */
[----:B------:R-:W-:Y:S01]  /*0940*/  MOV R4, R10 ;  /* 0x0000000a00047202 */ /* 0x000fe20000000f00 */
[----:B------:R-:W-:Y:S01]  /*0950*/  IMAD.MOV.U32 R5, RZ, RZ, RZ ;  /* 0x000000ffff057224 */ /* 0x000fe200078e00ff */
[----:B------:R-:W-:Y:S01]  /*0960*/  IADD3 R3, P0, PT, R14, UR4, RZ ;  /* 0x000000040e037c10 */ /* 0x000fe2000ff1e0ff */
[----:B------:R-:W1:Y:S01]  /*0970*/  LDCU.64 UR8, c[0x0][0x3b0] ;  /* 0x00007600ff0877ac */ /* 0x000e620008000a00 */
[C---:B------:R-:W-:Y:S02]  /*0980*/  IMAD R8, R12.reuse, UR5, RZ ;  /* 0x000000050c087c24 */ /* 0x040fe4000f8e02ff */
[----:B------:R-:W-:-:S04]  /*0990*/  IMAD.WIDE.U32 R6, R12, UR4, R4 ;  /* 0x000000040c067c25 */ /* 0x000fc8000f8e0004 */
[----:B------:R-:W-:Y:S01]  /*09a0*/  IMAD R5, R13, UR4, R8 ;  /* 0x000000040d057c24 */ /* 0x000fe2000f8e0208 */
[----:B------:R-:W-:-:S03]  /*09b0*/  IADD3.X R8, PT, PT, R2, UR5, RZ, P0, !PT ;  /* 0x0000000502087c10 */ /* 0x000fc600087fe4ff */
[----:B------:R-:W-:Y:S01]  /*09c0*/  IMAD.IADD R7, R7, 0x1, R5 ;  /* 0x0000000107077824 */ /* 0x000fe200078e0205 */
[C---:B0-----:R-:W-:Y:S02]  /*09d0*/  LEA R4, P0, R3.reuse, UR6, 0x2 ;  /* 0x0000000603047c11 */ /* 0x041fe4000f8010ff */
[C---:B-1----:R-:W-:Y:S02]  /*09e0*/  LEA R16, P1, R6.reuse, UR8, 0x2 ;  /* 0x0000000806107c11 */ /* 0x042fe4000f8210ff */
[----:B------:R-:W-:Y:S02]  /*09f0*/  LEA.HI.X R5, R3, UR7, R8, 0x2, P0 ;  /* 0x0000000703057c11 */ /* 0x000fe400080f1408 */
[----:B------:R-:W-:Y:S02]  /*0a00*/  LEA.HI.X R17, R6, UR9, R7, 0x2, P1 ;  /* 0x0000000906117c11 */ /* 0x000fe400088f1407 */
[C---:B------:R-:W-:Y:S01]  /*0a10*/  LEA R6, P0, R12.reuse, R16, 0x2 ;  /* 0x000000100c067211 */ /* 0x040fe200078010ff */
[----:B------:R-:W2:Y:S03]  /*0a20*/  LDG.E R8, desc[UR10][R4.64] ;  /* 0x0000000a04087981 */ /* 0x000ea6000c1e1900 */
[----:B------:R-:W-:Y:S01]  /*0a30*/  LEA.HI.X R7, R12, R17, R13, 0x2, P0 ;  /* 0x000000110c077211 */ /* 0x000fe200000f140d */
[----:B------:R-:W2:Y:S04]  /*0a40*/  LDG.E R16, desc[UR10][R16.64] ;  /* 0x0000000a10107981 */ /* 0x000ea8000c1e1900 */
[----:B------:R-:W3:Y:S04]  /*0a50*/  LDG.E R18, desc[UR10][R4.64+0x4] ;  /* 0x0000040a04127981 */ /* 0x000ee8000c1e1900 */
[----:B------:R-:W3:Y:S01]  /*0a60*/  LDG.E R6, desc[UR10][R6.64] ;  /* 0x0000000a06067981 */ /* 0x000ee2000c1e1900 */
[----:B------:R-:W-:-:S04]  /*0a70*/  UIADD3 UR4, UP1, UPT, UR4, 0x2, URZ ;  /* 0x0000000204047890 */ /* 0x000fc8000ff3e0ff */
[----:B------:R-:W-:Y:S01]  /*0a80*/  UIADD3.X UR5, UPT, UPT, URZ, UR5, URZ, UP1, !UPT ;  /* 0x00000005ff057290 */ /* 0x000fe20008ffe4ff */
[----:B--2---:R-:W-:-:S04]  /*0a90*/  FFMA R9, R8, R16, R9 ;  /* 0x0000001008097223 */ /* 0x004fc80000000009 */
[----:B---3--:R-:W-:-:S07]  /*0aa0*/  FFMA R9, R18, R6, R9 ;  /* 0x0000000612097223 */ /* 0x008fce0000000009 */
.L_x_10:
[----:B------:R-:W-:Y:S05]  /*0ab0*/  BRA.U UP0, `(.L_x_6) ;  /* 0x0000000100447547 */ /* 0x000fea000b800000 */
[----:B------:R-:W0:Y:S01]  /*0ac0*/  LDCU.64 UR6, c[0x0][0x3a0] ;  /* 0x00007400ff0677ac */ /* 0x000e220008000a00 */
[----:B------:R-:W-:Y:S01]  /*0ad0*/  IMAD R4, R12, UR5, RZ ;  /* 0x000000050c047c24 */ /* 0x000fe2000f8e02ff */
[----:B------:R-:W-:Y:S01]  /*0ae0*/  IADD3 R14, P0, PT, R14, UR4, RZ ;  /* 0x000000040e0e7c10 */ /* 0x000fe2000ff1e0ff */
[----:B------:R-:W-:Y:S01]  /*0af0*/  IMAD.MOV.U32 R5, RZ, RZ, RZ ;  /* 0x000000ffff057224 */ /* 0x000fe200078e00ff */
[----:B------:R-:W1:Y:S01]  /*0b00*/  LDCU.64 UR8, c[0x0][0x3b0] ;  /* 0x00007600ff0877ac */ /* 0x000e620008000a00 */
[----:B------:R-:W-:Y:S01]  /*0b10*/  IMAD R7, R13, UR4, R4 ;  /* 0x000000040d077c24 */ /* 0x000fe2000f8e0204 */
[----:B------:R-:W-:Y:S02]  /*0b20*/  MOV R4, R10 ;  /* 0x0000000a00047202 */ /* 0x000fe40000000f00 */
[----:B------:R-:W-:-:S03]  /*0b30*/  IADD3.X R3, PT, PT, R2, UR5, RZ, P0, !PT ;  /* 0x0000000502037c10 */ /* 0x000fc600087fe4ff */
[----:B------:R-:W-:-:S04]  /*0b40*/  IMAD.WIDE.U32 R12, R12, UR4, R4 ;  /* 0x000000040c0c7c25 */ /* 0x000fc8000f8e0004 */
[----:B------:R-:W-:Y:S01]  /*0b50*/  IMAD.IADD R5, R13, 0x1, R7 ;  /* 0x000000010d057824 */ /* 0x000fe200078e0207 */
[----:B0-----:R-:W-:Y:S02]  /*0b60*/  LEA R2, P0, R14, UR6, 0x2 ;  /* 0x000000060e027c11 */ /* 0x001fe4000f8010ff */
[----:B-1----:R-:W-:Y:S02]  /*0b70*/  LEA R4, P1, R12, UR8, 0x2 ;  /* 0x000000080c047c11 */ /* 0x002fe4000f8210ff */
[----:B------:R-:W-:Y:S02]  /*0b80*/  LEA.HI.X R3, R14, UR7, R3, 0x2, P0 ;  /* 0x000000070e037c11 */ /* 0x000fe400080f1403 */
[----:B------:R-:W-:-:S03]  /*0b90*/  LEA.HI.X R5, R12, UR9, R5, 0x2, P1 ;  /* 0x000000090c057c11 */ /* 0x000fc600088f1405 */
[----:B------:R-:W2:Y:S04]  /*0ba0*/  LDG.E R2, desc[UR10][R2.64] ;  /* 0x0000000a02027981 */ /* 0x000ea8000c1e1900 */
[----:B------:R-:W2:Y:S02]  /*0bb0*/  LDG.E R4, desc[UR10][R4.64] ;  /* 0x0000000a04047981 */ /* 0x000ea4000c1e1900 */
[----:B--2---:R-:W-:-:S07]  /*0bc0*/  FFMA R9, R2, R4, R9 ;  /* 0x0000000402097223 */ /* 0x004fce0000000009 */
.L_x_6:
[----:B------:R-:W0:Y:S01]  /*0bd0*/  LDCU.64 UR4, c[0x0][0x3d0] ;  /* 0x00007a00ff0477ac */ /* 0x000e220008000a00 */
[----:B------:R-:W-:Y:S01]  /*0be0*/  MOV R2, R10 ;  /* 0x0000000a00027202 */ /* 0x000fe20000000f00 */
[----:B------:R-:W-:Y:S01]  /*0bf0*/  IMAD.MOV.U32 R3, RZ, RZ, RZ ;  /* 0x000000ffff037224 */ /* 0x000fe200078e00ff */
[----:B------:R-:W1:Y:S03]  /*0c00*/  LDCU.64 UR6, c[0x0][0x3c8] ;  /* 0x00007900ff0677ac */ /* 0x000e660008000a00 */
[----:B0-----:R-:W-:-:S04]  /*0c10*/  IMAD.WIDE.U32 R2, R0, UR4, R2 ;  /* 0x0000000400027c25 */ /* 0x001fc8000f8e0002 */
[----:B------:R-:W-:Y:S01]  /*0c20*/  IMAD R3, R0, UR5, R3 ;  /* 0x0000000500037c24 */ /* 0x000fe2000f8e0203 */
[----:B-1----:R-:W-:-:S04]  /*0c30*/  LEA R4, P0, R2, UR6, 0x2 ;  /* 0x0000000602047c11 */ /* 0x002fc8000f8010ff */
[----:B------:R-:W-:-:S05]  /*0c40*/  LEA.HI.X R5, R2, UR7, R3, 0x2, P0 ;  /* 0x0000000702057c11 */ /* 0x000fca00080f1403 */
[----:B------:R-:W-:Y:S01]  /*0c50*/  STG.E desc[UR10][R4.64], R9 ;  /* 0x0000000904007986 */ /* 0x000fe2000c10190a */
[----:B------:R-:W-:Y:S05]  /*0c60*/  EXIT ;  /* 0x000000000000794d */ /* 0x000fea0003800000 */
.L_x_11:
        /* <DEDUP_REMOVED lines=9> */
.L_x_13:


//--------------------- .nv.shared.reserved.0     --------------------------
	.section	.nv.shared.reserved.0,"aw",@nobits
	.weak		__nv_reservedSMEM_offset_0_alias
	.size		__nv_reservedSMEM_offset_0_alias, 0, 64
	.other		__nv_reservedSMEM_offset_0_alias,@"STO_CUDA_RESERVED_SHARED STV_DEFAULT"
__nv_reservedSMEM_offset_0_alias:
	.zero		0
	.zero		64


//--------------------- .nv.constant0._Z7gemm_v1IdEvmmmT_PKS0_mS2_mS0_PS0_m --------------------------
	.section	.nv.constant0._Z7gemm_v1IdEvmmmT_PKS0_mS2_mS0_PS0_m,"a",@progbits
	.sectionflags	@""
	.align	4
.nv.constant0._Z7gemm_v1IdEvmmmT_PKS0_mS2_mS0_PS0_m:
	.zero		984


//--------------------- .nv.constant0._Z7gemm_v1IfEvmmmT_PKS0_mS2_mS0_PS0_m --------------------------
	.section	.nv.constant0._Z7gemm_v1IfEvmmmT_PKS0_mS2_mS0_PS0_m,"a",@progbits
	.sectionflags	@""
	.align	4
.nv.constant0._Z7gemm_v1IfEvmmmT_PKS0_mS2_mS0_PS0_m:
	.zero		984


//--------------------- SYMBOLS --------------------------

	.type		.nv.reservedSmem.offset0,@object
	.size		.nv.reservedSmem.offset0,0x4
